	.target	sm_90a

	.elftype	@"ET_EXEC"


//--------------------- .note.nv.tkinfo           --------------------------
	.section	.note.nv.tkinfo,"",@"SHT_NOTE"
	.sectionflags	@"SHF_NOTE_NV_TKINFO"
	.tkinfo
        /*0018*/ 	.word	0x00000002
        /*0030*/ 	.string	""
        /*0030*/ 	.string	"ptxas"
        /*0030*/ 	.string	"Cuda compilation tools, release 13.0, V13.0.88"
        /*0030*/ 	.string	"Build cuda_13.0.r13.0/compiler.36424714_0"
        /*0030*/ 	.string	"-v  -suppress-debug-info  -lineinfo  -arch sm_90a "



//--------------------- .note.nv.cuinfo           --------------------------
	.section	.note.nv.cuinfo,"",@"SHT_NOTE"
	.sectionflags	@"SHF_NOTE_NV_CUINFO"
        /*0018*/ 	.short	0x0002
        /*001a*/ 	.short	0x005a
        /*001c*/ 	.short	0x0082
	.zero		2


//--------------------- .nv.info                  --------------------------
	.section	.nv.info,"",@"SHT_CUDA_INFO"
	.align	4


	//----- nvinfo : EIATTR_REGCOUNT
	.align		4
        /*0000*/ 	.byte	0x04, 0x2f
        /*0002*/ 	.short	(.L_1 - .L_0)
	.align		4
.L_0:
        /*0004*/ 	.word	index@(matmul_kernel)
        /*0008*/ 	.word	0x000000d6


	//----- nvinfo : EIATTR_FRAME_SIZE
	.align		4
.L_1:
        /*000c*/ 	.byte	0x04, 0x11
        /*000e*/ 	.short	(.L_3 - .L_2)
	.align		4
.L_2:
        /*0010*/ 	.word	index@(matmul_kernel)
        /*0014*/ 	.word	0x00000000


	//----- nvinfo : EIATTR_MIN_STACK_SIZE
	.align		4
.L_3:
        /*0018*/ 	.byte	0x04, 0x12
        /*001a*/ 	.short	(.L_5 - .L_4)
	.align		4
.L_4:
        /*001c*/ 	.word	index@(matmul_kernel)
        /*0020*/ 	.word	0x00000000
.L_5:


//--------------------- .nv.compat                --------------------------
	.section	.nv.compat,"",@"SHT_CUDA_COMPAT_INFO"
	.align	4
        /*0000*/ 	.byte	0x02, 0x09, 0x01, 0x00, 0x02, 0x02, 0x04, 0x00, 0x02, 0x05, 0x05, 0x00, 0x03, 0x07, 0x01, 0x01
        /*0010*/ 	.byte	0x02, 0x03, 0x00, 0x00, 0x02, 0x06, 0x01, 0x00, 0x04, 0x0b, 0x08, 0x00, 0x00, 0x00, 0x00, 0x00
        /*0020*/ 	.byte	0x00, 0x00, 0x00, 0x00


//--------------------- .nv.info.matmul_kernel    --------------------------
	.section	.nv.info.matmul_kernel,"",@"SHT_CUDA_INFO"
	.sectionflags	@""
	.align	4


	//----- nvinfo : EIATTR_CUDA_API_VERSION
	.align		4
        /*0000*/ 	.byte	0x04, 0x37
        /*0002*/ 	.short	(.L_7 - .L_6)
.L_6:
        /*0004*/ 	.word	0x00000082


	//----- nvinfo : EIATTR_KPARAM_INFO
	.align		4
.L_7:
        /*0008*/ 	.byte	0x04, 0x17
        /*000a*/ 	.short	(.L_9 - .L_8)
.L_8:
        /*000c*/ 	.word	0x00000000
        /*0010*/ 	.short	0x000d
        /*0012*/ 	.short	0x0048
        /*0014*/ 	.byte	0x00, 0xf4, 0x21, 0x00


	//----- nvinfo : EIATTR_KPARAM_INFO
	.align		4
.L_9:
        /*0018*/ 	.byte	0x04, 0x17
        /*001a*/ 	.short	(.L_11 - .L_10)
.L_10:
        /*001c*/ 	.word	0x00000000
        /*0020*/ 	.short	0x000c
        /*0022*/ 	.short	0x0040
        /*0024*/ 	.byte	0x00, 0xf4, 0x21, 0x00


	//----- nvinfo : EIATTR_KPARAM_INFO
	.align		4
.L_11:
        /*0028*/ 	.byte	0x04, 0x17
        /*002a*/ 	.short	(.L_13 - .L_12)
.L_12:
        /*002c*/ 	.word	0x00000000
        /*0030*/ 	.short	0x000b
        /*0032*/ 	.short	0x0038
        /*0034*/ 	.byte	0x00, 0xf0, 0x11, 0x00


	//----- nvinfo : EIATTR_KPARAM_INFO
	.align		4
.L_13:
        /*0038*/ 	.byte	0x04, 0x17
        /*003a*/ 	.short	(.L_15 - .L_14)
.L_14:
        /*003c*/ 	.word	0x00000000
        /*0040*/ 	.short	0x000a
        /*0042*/ 	.short	0x0034
        /*0044*/ 	.byte	0x00, 0xf0, 0x11, 0x00


	//----- nvinfo : EIATTR_KPARAM_INFO
	.align		4
.L_15:
        /*0048*/ 	.byte	0x04, 0x17
        /*004a*/ 	.short	(.L_17 - .L_16)
.L_16:
        /*004c*/ 	.word	0x00000000
        /*0050*/ 	.short	0x0009
        /*0052*/ 	.short	0x0030
        /*0054*/ 	.byte	0x00, 0xf0, 0x11, 0x00


	//----- nvinfo : EIATTR_KPARAM_INFO
	.align		4
.L_17:
        /*0058*/ 	.byte	0x04, 0x17
        /*005a*/ 	.short	(.L_19 - .L_18)
.L_18:
        /*005c*/ 	.word	0x00000000
        /*0060*/ 	.short	0x0008
        /*0062*/ 	.short	0x002c
        /*0064*/ 	.byte	0x00, 0xf0, 0x11, 0x00


	//----- nvinfo : EIATTR_KPARAM_INFO
	.align		4
.L_19:
        /*0068*/ 	.byte	0x04, 0x17
        /*006a*/ 	.short	(.L_21 - .L_20)
.L_20:
        /*006c*/ 	.word	0x00000000
        /*0070*/ 	.short	0x0007
        /*0072*/ 	.short	0x0028
        /*0074*/ 	.byte	0x00, 0xf0, 0x11, 0x00


	//----- nvinfo : EIATTR_KPARAM_INFO
	.align		4
.L_21:
        /*0078*/ 	.byte	0x04, 0x17
        /*007a*/ 	.short	(.L_23 - .L_22)
.L_22:
        /*007c*/ 	.word	0x00000000
        /*0080*/ 	.short	0x0006
        /*0082*/ 	.short	0x0024
        /*0084*/ 	.byte	0x00, 0xf0, 0x11, 0x00


	//----- nvinfo : EIATTR_KPARAM_INFO
	.align		4
.L_23:
        /*0088*/ 	.byte	0x04, 0x17
        /*008a*/ 	.short	(.L_25 - .L_24)
.L_24:
        /*008c*/ 	.word	0x00000000
        /*0090*/ 	.short	0x0005
        /*0092*/ 	.short	0x0020
        /*0094*/ 	.byte	0x00, 0xf0, 0x11, 0x00


	//----- nvinfo : EIATTR_KPARAM_INFO
	.align		4
.L_25:
        /*0098*/ 	.byte	0x04, 0x17
        /*009a*/ 	.short	(.L_27 - .L_26)
.L_26:
        /*009c*/ 	.word	0x00000000
        /*00a0*/ 	.short	0x0004
        /*00a2*/ 	.short	0x001c
        /*00a4*/ 	.byte	0x00, 0xf0, 0x11, 0x00


	//----- nvinfo : EIATTR_KPARAM_INFO
	.align		4
.L_27:
        /*00a8*/ 	.byte	0x04, 0x17
        /*00aa*/ 	.short	(.L_29 - .L_28)
.L_28:
        /*00ac*/ 	.word	0x00000000
        /*00b0*/ 	.short	0x0003
        /*00b2*/ 	.short	0x0018
        /*00b4*/ 	.byte	0x00, 0xf0, 0x11, 0x00


	//----- nvinfo : EIATTR_KPARAM_INFO
	.align		4
.L_29:
        /*00b8*/ 	.byte	0x04, 0x17
        /*00ba*/ 	.short	(.L_31 - .L_30)
.L_30:
        /*00bc*/ 	.word	0x00000000
        /*00c0*/ 	.short	0x0002
        /*00c2*/ 	.short	0x0010
        /*00c4*/ 	.byte	0x00, 0xf4, 0x21, 0x00


	//----- nvinfo : EIATTR_KPARAM_INFO
	.align		4
.L_31:
        /*00c8*/ 	.byte	0x04, 0x17
        /*00ca*/ 	.short	(.L_33 - .L_32)
.L_32:
        /*00cc*/ 	.word	0x00000000
        /*00d0*/ 	.short	0x0001
        /*00d2*/ 	.short	0x0008
        /*00d4*/ 	.byte	0x00, 0xf4, 0x21, 0x00


	//----- nvinfo : EIATTR_KPARAM_INFO
	.align		4
.L_33:
        /*00d8*/ 	.byte	0x04, 0x17
        /*00da*/ 	.short	(.L_35 - .L_34)
.L_34:
        /*00dc*/ 	.word	0x00000000
        /*00e0*/ 	.short	0x0000
        /*00e2*/ 	.short	0x0000
        /*00e4*/ 	.byte	0x00, 0xf4, 0x21, 0x00


	//----- nvinfo : EIATTR_SPARSE_MMA_MASK
	.align		4
.L_35:
        /*00e8*/ 	.byte	0x03, 0x50
        /*00ea*/ 	.short	0x0000


	//----- nvinfo : EIATTR_MAXREG_COUNT
	.align		4
        /*00ec*/ 	.byte	0x03, 0x1b
        /*00ee*/ 	.short	0x00ff


	//----- nvinfo : EIATTR_NUM_BARRIERS
	.align		4
        /*00f0*/ 	.byte	0x02, 0x4c
        /*00f2*/ 	.byte	0x01
	.zero		1


	//----- nvinfo : EIATTR_MERCURY_ISA_VERSION
	.align		4
        /*00f4*/ 	.byte	0x03, 0x5f
        /*00f6*/ 	.short	0x0101


	//----- nvinfo : EIATTR_EXIT_INSTR_OFFSETS
	.align		4
        /*00f8*/ 	.byte	0x04, 0x1c
        /*00fa*/ 	.short	(.L_37 - .L_36)


	//   ....[0]....
.L_36:
        /*00fc*/ 	.word	0x00008070


	//   ....[1]....
        /*0100*/ 	.word	0x00008090


	//----- nvinfo : EIATTR_REQNTID
	.align		4
.L_37:
        /*0104*/ 	.byte	0x04, 0x10
        /*0106*/ 	.short	(.L_39 - .L_38)
.L_38:
        /*0108*/ 	.word	0x00000080
        /*010c*/ 	.word	0x00000001
        /*0110*/ 	.word	0x00000001


	//----- nvinfo : EIATTR_CBANK_PARAM_SIZE
	.align		4
.L_39:
        /*0114*/ 	.byte	0x03, 0x19
        /*0116*/ 	.short	0x0050


	//----- nvinfo : EIATTR_PARAM_CBANK
	.align		4
        /*0118*/ 	.byte	0x04, 0x0a
        /*011a*/ 	.short	(.L_41 - .L_40)
	.align		4
.L_40:
        /*011c*/ 	.word	index@(.nv.constant0.matmul_kernel)
        /*0120*/ 	.short	0x0210
        /*0122*/ 	.short	0x0050


	//----- nvinfo : EIATTR_SW_WAR
	.align		4
.L_41:
        /*0124*/ 	.byte	0x04, 0x36
        /*0126*/ 	.short	(.L_43 - .L_42)
.L_42:
        /*0128*/ 	.word	0x00000008
.L_43:


//--------------------- .nv.callgraph             --------------------------
	.section	.nv.callgraph,"",@"SHT_CUDA_CALLGRAPH"
	.align	4
	.sectionentsize	8
	.align		4
        /*0000*/ 	.word	0x00000000
	.align		4
        /*0004*/ 	.word	0xffffffff
	.align		4
        /*0008*/ 	.word	0x00000000
	.align		4
        /*000c*/ 	.word	0xfffffffe
	.align		4
        /*0010*/ 	.word	0x00000000
	.align		4
        /*0014*/ 	.word	0xfffffffd
	.align		4
        /*0018*/ 	.word	0x00000000
	.align		4
        /*001c*/ 	.word	0xfffffffc


//--------------------- .text.matmul_kernel       --------------------------
	.section	.text.matmul_kernel,"ax",@progbits
	.align	128
        .global         matmul_kernel
        .type           matmul_kernel,@function
        .size           matmul_kernel,(.L_x_3 - matmul_kernel)
        .other          matmul_kernel,@"STO_CUDA_ENTRY STV_DEFAULT"
matmul_kernel:
.text.matmul_kernel:
[----:B------:R-:W-:Y:S08]  /*0000*/  LDC R1, c[0x0][0x28] ;  /* 0x00000a00ff017b82 */ /* 0x000ff00000000800 */
[----:B------:R-:W1:Y:S01]  /*0010*/  LDC.64 R2, c[0x0][0x228] ;  /* 0x00008a00ff027b82 */ /* 0x000e620000000a00 */
[----:B------:R-:W2:Y:S01]  /*0020*/  S2R R7, SR_CTAID.X ;  /* 0x0000000000077919 */ /* 0x000ea20000002500 */
[----:B------:R-:W-:Y:S01]  /*0030*/  ULDC.64 UR6, c[0x0][0x218] ;  /* 0x0000860000067ab9 */ /* 0x000fe20000000a00 */
[----:B------:R-:W-:Y:S01]  /*0040*/  ULDC.64 UR4, c[0x0][0x210] ;  /* 0x0000840000047ab9 */ /* 0x000fe20000000a00 */
[----:B------:R-:W-:Y:S01]  /*0050*/  ULDC.64 UR16, c[0x0][0x208] ;  /* 0x0000820000107ab9 */ /* 0x000fe20000000a00 */
[----:B------:R-:W3:Y:S01]  /*0060*/  S2R R122, SR_TID.X ;  /* 0x00000000007a7919 */ /* 0x000ee20000002100 */
[----:B------:R-:W-:Y:S01]  /*0070*/  ULDC UR12, c[0x0][0x230] ;  /* 0x00008c00000c7ab9 */ /* 0x000fe20000000800 */
[----:B-1----:R-:W-:Y:S01]  /*0080*/  VIADD R0, R3, 0x3f ;  /* 0x0000003f03007836 */ /* 0x002fe20000000000 */
[----:B------:R-:W-:-:S02]  /*0090*/  IABS R29, R3 ;  /* 0x00000003001d7213 */ /* 0x000fc40000000000 */
[----:B------:R-:W-:Y:S02]  /*00a0*/  IABS R27, R2 ;  /* 0x00000002001b7213 */ /* 0x000fe40000000000 */
[----:B------:R-:W-:-:S04]  /*00b0*/  SHF.R.S32.HI R5, RZ, 0x1f, R0 ;  /* 0x0000001fff057819 */ /* 0x000fc80000011400 */
[----:B------:R-:W-:Y:S02]  /*00c0*/  LEA.HI R5, R5, R0, RZ, 0x6 ;  /* 0x0000000005057211 */ /* 0x000fe400078f30ff */
[----:B--2---:R-:W-:Y:S02]  /*00d0*/  IABS R10, R7 ;  /* 0x00000007000a7213 */ /* 0x004fe40000000000 */
[----:B------:R-:W-:Y:S01]  /*00e0*/  SHF.R.S32.HI R5, RZ, 0x6, R5 ;  /* 0x00000006ff057819 */ /* 0x000fe20000011405 */
[C---:B---3--:R-:W-:Y:S01]  /*00f0*/  IMAD.SHL.U32 R83, R122.reuse, 0x10, RZ ;  /* 0x000000107a537824 */ /* 0x048fe200078e00ff */
[C---:B------:R-:W-:Y:S02]  /*0100*/  LOP3.LUT R69, R122.reuse, 0x3f, RZ, 0xc0, !PT ;  /* 0x0000003f7a457812 */ /* 0x040fe400078ec0ff */
[----:B------:R-:W-:Y:S01]  /*0110*/  SHF.R.U32.HI R89, RZ, 0x6, R122 ;  /* 0x00000006ff597819 */ /* 0x000fe2000001167a */
[----:B------:R-:W-:Y:S01]  /*0120*/  IMAD.SHL.U32 R6, R5, 0x8, RZ ;  /* 0x0000000805067824 */ /* 0x000fe200078e00ff */
[----:B------:R-:W-:-:S02]  /*0130*/  LOP3.LUT R68, R122, 0x1f, RZ, 0xc0, !PT ;  /* 0x0000001f7a447812 */ /* 0x000fc400078ec0ff */
[----:B------:R-:W-:Y:S02]  /*0140*/  SGXT.U32 R89, R89, 0x1 ;  /* 0x000000015959781a */ /* 0x000fe40000000000 */
[-C--:B------:R-:W-:Y:S02]  /*0150*/  IABS R9, R6.reuse ;  /* 0x0000000600097213 */ /* 0x080fe40000000000 */
[----:B------:R-:W-:Y:S02]  /*0160*/  IABS R12, R6 ;  /* 0x00000006000c7213 */ /* 0x000fe40000000000 */
[----:B------:R-:W1:Y:S01]  /*0170*/  I2F.RP R0, R9 ;  /* 0x0000000900007306 */ /* 0x000e620000209400 */
[C---:B------:R-:W-:Y:S02]  /*0180*/  LOP3.LUT R91, R89.reuse, 0x2, RZ, 0xfc, !PT ;  /* 0x00000002595b7812 */ /* 0x040fe400078efcff */
[C---:B------:R-:W-:Y:S02]  /*0190*/  LOP3.LUT R93, R89.reuse, 0x4, RZ, 0xfc, !PT ;  /* 0x00000004595d7812 */ /* 0x040fe400078efcff */
[----:B------:R-:W-:-:S02]  /*01a0*/  LOP3.LUT R99, R89, 0xa, RZ, 0xfc, !PT ;  /* 0x0000000a59637812 */ /* 0x000fc400078efcff */
[C---:B------:R-:W-:Y:S02]  /*01b0*/  LOP3.LUT R97, R89.reuse, 0x8, RZ, 0xfc, !PT ;  /* 0x0000000859617812 */ /* 0x040fe400078efcff */
[C---:B------:R-:W-:Y:S02]  /*01c0*/  LOP3.LUT R101, R89.reuse, 0xc, RZ, 0xfc, !PT ;  /* 0x0000000c59657812 */ /* 0x040fe400078efcff */
[C---:B------:R-:W-:Y:S02]  /*01d0*/  LOP3.LUT R107, R89.reuse, 0x12, RZ, 0xfc, !PT ;  /* 0x00000012596b7812 */ /* 0x040fe400078efcff */
[C---:B------:R-:W-:Y:S01]  /*01e0*/  LOP3.LUT R105, R89.reuse, 0x10, RZ, 0xfc, !PT ;  /* 0x0000001059697812 */ /* 0x040fe200078efcff */
[----:B-1----:R-:W1:Y:S01]  /*01f0*/  MUFU.RCP R0, R0 ;  /* 0x0000000000007308 */ /* 0x002e620000001000 */
[C---:B------:R-:W-:Y:S02]  /*0200*/  LOP3.LUT R95, R89.reuse, 0x6, RZ, 0xfc, !PT ;  /* 0x00000006595f7812 */ /* 0x040fe400078efcff */
[----:B------:R-:W-:-:S02]  /*0210*/  LOP3.LUT R109, R89, 0x14, RZ, 0xfc, !PT ;  /* 0x00000014596d7812 */ /* 0x000fc400078efcff */
[C---:B------:R-:W-:Y:S02]  /*0220*/  LOP3.LUT R115, R89.reuse, 0x1a, RZ, 0xfc, !PT ;  /* 0x0000001a59737812 */ /* 0x040fe400078efcff */
[C---:B------:R-:W-:Y:S02]  /*0230*/  LOP3.LUT R113, R89.reuse, 0x18, RZ, 0xfc, !PT ;  /* 0x0000001859717812 */ /* 0x040fe400078efcff */
[C---:B------:R-:W-:Y:S02]  /*0240*/  LOP3.LUT R103, R89.reuse, 0xe, RZ, 0xfc, !PT ;  /* 0x0000000e59677812 */ /* 0x040fe400078efcff */
[C---:B------:R-:W-:Y:S02]  /*0250*/  LOP3.LUT R117, R89.reuse, 0x1c, RZ, 0xfc, !PT ;  /* 0x0000001c59757812 */ /* 0x040fe400078efcff */
[C---:B------:R-:W-:Y:S02]  /*0260*/  LOP3.LUT R111, R89.reuse, 0x16, RZ, 0xfc, !PT ;  /* 0x00000016596f7812 */ /* 0x040fe400078efcff */
[----:B------:R-:W-:Y:S01]  /*0270*/  LOP3.LUT R119, R89, 0x1e, RZ, 0xfc, !PT ;  /* 0x0000001e59777812 */ /* 0x000fe200078efcff */
[----:B-1----:R-:W-:Y:S01]  /*0280*/  VIADD R4, R0, 0xffffffe ;  /* 0x0ffffffe00047836 */ /* 0x002fe20000000000 */
[----:B------:R-:W-:Y:S01]  /*0290*/  LOP3.LUT R85, R122, 0x7f, RZ, 0xc0, !PT ;  /* 0x0000007f7a557812 */ /* 0x000fe200078ec0ff */
[----:B------:R-:W-:Y:S01]  /*02a0*/  IMAD.MOV R0, RZ, RZ, -R12 ;  /* 0x000000ffff007224 */ /* 0x000fe200078e0a0c */
[----:B------:R-:W-:Y:S01]  /*02b0*/  LOP3.LUT R83, R83, 0x70, RZ, 0xc0, !PT ;  /* 0x0000007053537812 */ /* 0x000fe200078ec0ff */
[----:B------:R1:W2:Y:S02]  /*02c0*/  F2I.FTZ.U32.TRUNC.NTZ R5, R4 ;  /* 0x0000000400057305 */ /* 0x0002a4000021f000 */
[----:B------:R-:W-:-:S02]  /*02d0*/  IMAD.SHL.U32 R84, R85, 0x4, RZ ;  /* 0x0000000455547824 */ /* 0x000fc400078e00ff */
[----:B-1----:R-:W-:Y:S02]  /*02e0*/  IMAD.MOV.U32 R4, RZ, RZ, RZ ;  /* 0x000000ffff047224 */ /* 0x002fe400078e00ff */
[----:B--2---:R-:W-:-:S04]  /*02f0*/  IMAD.MOV R8, RZ, RZ, -R5 ;  /* 0x000000ffff087224 */ /* 0x004fc800078e0a05 */
[----:B------:R-:W-:Y:S02]  /*0300*/  IMAD R11, R8, R9, RZ ;  /* 0x00000009080b7224 */ /* 0x000fe400078e02ff */
[----:B------:R-:W-:Y:S02]  /*0310*/  IMAD.MOV.U32 R8, RZ, RZ, R10 ;  /* 0x000000ffff087224 */ /* 0x000fe400078e000a */
[----:B------:R-:W-:-:S06]  /*0320*/  IMAD.HI.U32 R5, R5, R11, R4 ;  /* 0x0000000b05057227 */ /* 0x000fcc00078e0004 */
[----:B------:R-:W-:-:S04]  /*0330*/  IMAD.HI.U32 R5, R5, R8, RZ ;  /* 0x0000000805057227 */ /* 0x000fc800078e00ff */
[----:B------:R-:W-:-:S05]  /*0340*/  IMAD R0, R5, R0, R8 ;  /* 0x0000000005007224 */ /* 0x000fca00078e0208 */
[----:B------:R-:W-:-:S13]  /*0350*/  ISETP.GT.U32.AND P1, PT, R9, R0, PT ;  /* 0x000000000900720c */ /* 0x000fda0003f24070 */
[----:B------:R-:W-:Y:S02]  /*0360*/  @!P1 IMAD.IADD R0, R0, 0x1, -R9 ;  /* 0x0000000100009824 */ /* 0x000fe400078e0a09 */
[----:B------:R-:W-:Y:S01]  /*0370*/  @!P1 VIADD R5, R5, 0x1 ;  /* 0x0000000105059836 */ /* 0x000fe20000000000 */
[----:B------:R-:W-:Y:S02]  /*0380*/  ISETP.NE.AND P1, PT, R6, RZ, PT ;  /* 0x000000ff0600720c */ /* 0x000fe40003f25270 */
[----:B------:R-:W-:Y:S02]  /*0390*/  ISETP.GE.U32.AND P0, PT, R0, R9, PT ;  /* 0x000000090000720c */ /* 0x000fe40003f06070 */
[----:B------:R-:W-:Y:S01]  /*03a0*/  LOP3.LUT R0, R7, R6, RZ, 0x3c, !PT ;  /* 0x0000000607007212 */ /* 0x000fe200078e3cff */
[----:B------:R-:W1:Y:S03]  /*03b0*/  I2F.RP R9, R29 ;  /* 0x0000001d00097306 */ /* 0x000e660000209400 */
[----:B------:R-:W-:Y:S01]  /*03c0*/  ISETP.GE.AND P2, PT, R0, RZ, PT ;  /* 0x000000ff0000720c */ /* 0x000fe20003f46270 */
[----:B------:R-:W-:-:S06]  /*03d0*/  VIADD R0, R2, 0x3f ;  /* 0x0000003f02007836 */ /* 0x000fcc0000000000 */
[----:B------:R-:W-:-:S04]  /*03e0*/  @P0 VIADD R5, R5, 0x1 ;  /* 0x0000000105050836 */ /* 0x000fc80000000000 */
[----:B------:R-:W-:Y:S01]  /*03f0*/  IMAD.MOV.U32 R4, RZ, RZ, R5 ;  /* 0x000000ffff047224 */ /* 0x000fe200078e0005 */
[----:B------:R-:W-:Y:S01]  /*0400*/  SHF.R.S32.HI R5, RZ, 0x1f, R0 ;  /* 0x0000001fff057819 */ /* 0x000fe20000011400 */
[----:B-1----:R-:W-:Y:S02]  /*0410*/  MUFU.RCP R9, R9 ;  /* 0x0000000900097308 */ /* 0x002fe40000001000 */
[----:B------:R-:W-:Y:S01]  /*0420*/  @!P2 IMAD.MOV R4, RZ, RZ, -R4 ;  /* 0x000000ffff04a224 */ /* 0x000fe200078e0a04 */
[----:B------:R-:W-:Y:S02]  /*0430*/  @!P1 LOP3.LUT R4, RZ, R6, RZ, 0x33, !PT ;  /* 0x00000006ff049212 */ /* 0x000fe400078e33ff */
[----:B------:R-:W-:-:S03]  /*0440*/  LEA.HI R5, R5, R0, RZ, 0x6 ;  /* 0x0000000005057211 */ /* 0x000fc600078f30ff */
[----:B------:R-:W-:Y:S02]  /*0450*/  IMAD.SHL.U32 R10, R4, 0x8, RZ ;  /* 0x00000008040a7824 */ /* 0x000fe400078e00ff */
[----:B------:R-:W-:-:S03]  /*0460*/  IMAD.MOV R4, RZ, RZ, -R4 ;  /* 0x000000ffff047224 */ /* 0x000fc600078e0a04 */
[----:B------:R-:W-:Y:S01]  /*0470*/  LEA.HI.SX32 R5, R5, -R10, 0x1a ;  /* 0x8000000a05057211 */ /* 0x000fe200078fd2ff */
[----:B------:R-:W-:Y:S02]  /*0480*/  IMAD R12, R6, R4, R7 ;  /* 0x00000004060c7224 */ /* 0x000fe400078e0207 */
[----:B------:R-:W-:Y:S01]  /*0490*/  IMAD.MOV.U32 R4, RZ, RZ, RZ ;  /* 0x000000ffff047224 */ /* 0x000fe200078e00ff */
[----:B------:R-:W-:-:S04]  /*04a0*/  VIMNMX R13, R5, 0x8, PT ;  /* 0x00000008050d7848 */ /* 0x000fc80003fe0100 */
[-C--:B------:R-:W-:Y:S02]  /*04b0*/  IABS R11, R13.reuse ;  /* 0x0000000d000b7213 */ /* 0x080fe40000000000 */
[----:B------:R-:W-:Y:S02]  /*04c0*/  IABS R6, R13 ;  /* 0x0000000d00067213 */ /* 0x000fe40000000000 */
[----:B------:R-:W1:Y:S08]  /*04d0*/  I2F.RP R0, R11 ;  /* 0x0000000b00007306 */ /* 0x000e700000209400 */
[----:B-1----:R-:W1:Y:S02]  /*04e0*/  MUFU.RCP R0, R0 ;  /* 0x0000000000007308 */ /* 0x002e640000001000 */
[----:B-1----:R-:W-:Y:S01]  /*04f0*/  VIADD R5, R0, 0xffffffe ;  /* 0x0ffffffe00057836 */ /* 0x002fe20000000000 */
[----:B------:R-:W-:-:S05]  /*0500*/  IABS R0, R12 ;  /* 0x0000000c00007213 */ /* 0x000fca0000000000 */
[----:B------:R-:W1:Y:S02]  /*0510*/  F2I.FTZ.U32.TRUNC.NTZ R5, R5 ;  /* 0x0000000500057305 */ /* 0x000e64000021f000 */
[----:B-1----:R-:W-:-:S04]  /*0520*/  IMAD.MOV R8, RZ, RZ, -R5 ;  /* 0x000000ffff087224 */ /* 0x002fc800078e0a05 */
[----:B------:R-:W-:Y:S02]  /*0530*/  IMAD R7, R8, R11, RZ ;  /* 0x0000000b08077224 */ /* 0x000fe400078e02ff */
[----:B------:R-:W1:Y:S02]  /*0540*/  I2F.RP R8, R27 ;  /* 0x0000001b00087306 */ /* 0x000e640000209400 */
[----:B------:R-:W-:-:S04]  /*0550*/  IMAD.HI.U32 R4, R5, R7, R4 ;  /* 0x0000000705047227 */ /* 0x000fc800078e0004 */
[----:B------:R-:W-:Y:S02]  /*0560*/  IMAD.MOV.U32 R5, RZ, RZ, R0 ;  /* 0x000000ffff057224 */ /* 0x000fe400078e0000 */
[----:B------:R-:W-:Y:S02]  /*0570*/  IMAD.MOV R0, RZ, RZ, -R6 ;  /* 0x000000ffff007224 */ /* 0x000fe400078e0a06 */
[----:B------:R-:W-:-:S04]  /*0580*/  IMAD.HI.U32 R4, R4, R5, RZ ;  /* 0x0000000504047227 */ /* 0x000fc800078e00ff */
[----:B------:R-:W-:Y:S01]  /*0590*/  IMAD R0, R4, R0, R5 ;  /* 0x0000000004007224 */ /* 0x000fe200078e0205 */
[----:B-1----:R-:W1:Y:S01]  /*05a0*/  MUFU.RCP R8, R8 ;  /* 0x0000000800087308 */ /* 0x002e620000001000 */
[----:B------:R-:W-:Y:S01]  /*05b0*/  VIADD R6, R9, 0xffffffe ;  /* 0x0ffffffe09067836 */ /* 0x000fe20000000000 */
[----:B------:R-:W-:Y:S02]  /*05c0*/  SHF.R.U32.HI R9, RZ, 0x5, R122 ;  /* 0x00000005ff097819 */ /* 0x000fe4000001167a */
[----:B------:R-:W-:Y:S02]  /*05d0*/  ISETP.GT.U32.AND P1, PT, R11, R0, PT ;  /* 0x000000000b00720c */ /* 0x000fe40003f24070 */
[----:B------:R-:W-:Y:S02]  /*05e0*/  SGXT.U32 R9, R9, 0x2 ;  /* 0x000000020909781a */ /* 0x000fe40000000000 */
[----:B------:R2:W3:Y:S09]  /*05f0*/  F2I.FTZ.U32.TRUNC.NTZ R7, R6 ;  /* 0x0000000600077305 */ /* 0x0004f2000021f000 */
[----:B------:R-:W-:-:S02]  /*0600*/  @!P1 IMAD.IADD R0, R0, 0x1, -R11 ;  /* 0x0000000100009824 */ /* 0x000fc400078e0a0b */
[----:B-1----:R-:W-:Y:S02]  /*0610*/  VIADD R5, R8, 0xffffffe ;  /* 0x0ffffffe08057836 */ /* 0x002fe40000000000 */
[----:B------:R-:W-:Y:S01]  /*0620*/  @!P1 VIADD R4, R4, 0x1 ;  /* 0x0000000104049836 */ /* 0x000fe20000000000 */
[----:B------:R-:W-:Y:S01]  /*0630*/  ISETP.GE.U32.AND P0, PT, R0, R11, PT ;  /* 0x0000000b0000720c */ /* 0x000fe20003f06070 */
[----:B--2---:R-:W-:Y:S01]  /*0640*/  IMAD.MOV.U32 R6, RZ, RZ, RZ ;  /* 0x000000ffff067224 */ /* 0x004fe200078e00ff */
[----:B------:R-:W-:Y:S01]  /*0650*/  LOP3.LUT R0, R12, R13, RZ, 0x3c, !PT ;  /* 0x0000000d0c007212 */ /* 0x000fe200078e3cff */
[----:B------:R-:W1:Y:S01]  /*0660*/  F2I.FTZ.U32.TRUNC.NTZ R5, R5 ;  /* 0x0000000500057305 */ /* 0x000e62000021f000 */
[----:B------:R-:W-:Y:S02]  /*0670*/  ISETP.NE.AND P1, PT, R13, RZ, PT ;  /* 0x000000ff0d00720c */ /* 0x000fe40003f25270 */
[----:B------:R-:W-:-:S07]  /*0680*/  ISETP.GE.AND P2, PT, R0, RZ, PT ;  /* 0x000000ff0000720c */ /* 0x000fce0003f46270 */
[----:B------:R-:W-:-:S04]  /*0690*/  @P0 VIADD R4, R4, 0x1 ;  /* 0x0000000104040836 */ /* 0x000fc80000000000 */
[----:B------:R-:W-:Y:S02]  /*06a0*/  IMAD.MOV.U32 R0, RZ, RZ, R4 ;  /* 0x000000ffff007224 */ /* 0x000fe400078e0004 */
[----:B---3--:R-:W-:Y:S02]  /*06b0*/  IMAD.MOV R4, RZ, RZ, -R7 ;  /* 0x000000ffff047224 */ /* 0x008fe400078e0a07 */
[----:B------:R-:W-:Y:S01]  /*06c0*/  @!P2 IMAD.MOV R0, RZ, RZ, -R0 ;  /* 0x000000ffff00a224 */ /* 0x000fe200078e0a00 */
[----:B------:R-:W-:Y:S01]  /*06d0*/  @!P1 LOP3.LUT R0, RZ, R13, RZ, 0x33, !PT ;  /* 0x0000000dff009212 */ /* 0x000fe200078e33ff */
[----:B------:R-:W-:Y:S02]  /*06e0*/  IMAD R11, R4, R29, RZ ;  /* 0x0000001d040b7224 */ /* 0x000fe400078e02ff */
[----:B-1----:R-:W-:Y:S02]  /*06f0*/  IMAD.MOV R8, RZ, RZ, -R5 ;  /* 0x000000ffff087224 */ /* 0x002fe400078e0a05 */
[----:B------:R-:W-:-:S02]  /*0700*/  IMAD.MOV R4, RZ, RZ, -R0 ;  /* 0x000000ffff047224 */ /* 0x000fc400078e0a00 */
[----:B------:R-:W-:Y:S02]  /*0710*/  IMAD.SHL.U32 R0, R0, 0x40, RZ ;  /* 0x0000004000007824 */ /* 0x000fe400078e00ff */
[----:B------:R-:W-:-:S03]  /*0720*/  IMAD.HI.U32 R7, R7, R11, R6 ;  /* 0x0000000b07077227 */ /* 0x000fc600078e0006 */
[----:B------:R-:W-:Y:S01]  /*0730*/  LOP3.LUT R9, R0, R9, RZ, 0xfc, !PT ;  /* 0x0000000900097212 */ /* 0x000fe200078efcff */
[----:B------:R-:W-:Y:S02]  /*0740*/  IMAD R6, R13, R4, R12 ;  /* 0x000000040d067224 */ /* 0x000fe400078e020c */
[----:B------:R-:W-:Y:S01]  /*0750*/  IMAD R11, R8, R27, RZ ;  /* 0x0000001b080b7224 */ /* 0x000fe200078e02ff */
[----:B------:R-:W-:Y:S01]  /*0760*/  LOP3.LUT R8, R9, 0x8, RZ, 0xfc, !PT ;  /* 0x0000000809087812 */ /* 0x000fe200078efcff */
[----:B------:R-:W-:Y:S01]  /*0770*/  IMAD.MOV.U32 R4, RZ, RZ, RZ ;  /* 0x000000ffff047224 */ /* 0x000fe200078e00ff */
[----:B------:R-:W-:Y:S01]  /*0780*/  IABS R12, R9 ;  /* 0x00000009000c7213 */ /* 0x000fe20000000000 */
[----:B------:R-:W-:Y:S01]  /*0790*/  IMAD.IADD R6, R10, 0x1, R6 ;  /* 0x000000010a067824 */ /* 0x000fe200078e0206 */
[----:B------:R-:W-:Y:S01]  /*07a0*/  IABS R16, R8 ;  /* 0x0000000800107213 */ /* 0x000fe20000000000 */
[----:B------:R-:W-:Y:S01]  /*07b0*/  IMAD.HI.U32 R5, R5, R11, R4 ;  /* 0x0000000b05057227 */ /* 0x000fe200078e0004 */
[----:B------:R-:W-:-:S02]  /*07c0*/  LOP3.LUT R4, R9, 0x4, RZ, 0xfc, !PT ;  /* 0x0000000409047812 */ /* 0x000fc400078efcff */
[----:B------:R-:W-:Y:S01]  /*07d0*/  ISETP.GE.AND P1, PT, R8, RZ, PT ;  /* 0x000000ff0800720c */ /* 0x000fe20003f26270 */
[C---:B------:R-:W-:Y:S01]  /*07e0*/  IMAD.HI.U32 R8, R7.reuse, R12, RZ ;  /* 0x0000000c07087227 */ /* 0x040fe200078e00ff */
[----:B------:R-:W-:Y:S02]  /*07f0*/  IABS R14, R4 ;  /* 0x00000004000e7213 */ /* 0x000fe40000000000 */
[----:B------:R-:W-:Y:S01]  /*0800*/  ISETP.GE.AND P0, PT, R4, RZ, PT ;  /* 0x000000ff0400720c */ /* 0x000fe20003f06270 */
[----:B------:R-:W-:Y:S01]  /*0810*/  IMAD.MOV R8, RZ, RZ, -R8 ;  /* 0x000000ffff087224 */ /* 0x000fe200078e0a08 */
[----:B------:R-:W-:Y:S01]  /*0820*/  LOP3.LUT R4, R122, 0x40, RZ, 0xc0, !PT ;  /* 0x000000407a047812 */ /* 0x000fe200078ec0ff */
[----:B------:R-:W-:Y:S01]  /*0830*/  IMAD.HI.U32 R10, R7, R14, RZ ;  /* 0x0000000e070a7227 */ /* 0x000fe200078e00ff */
[----:B------:R-:W-:Y:S02]  /*0840*/  LOP3.LUT R31, R9, 0xc, RZ, 0xfc, !PT ;  /* 0x0000000c091f7812 */ /* 0x000fe400078efcff */
[----:B------:R-:W-:Y:S01]  /*0850*/  SHF.R.U32.HI R4, RZ, 0x4, R4 ;  /* 0x00000004ff047819 */ /* 0x000fe20000011604 */
[----:B------:R-:W-:Y:S01]  /*0860*/  IMAD.HI.U32 R11, R7, R16, RZ ;  /* 0x00000010070b7227 */ /* 0x000fe200078e00ff */
[----:B------:R-:W-:-:S02]  /*0870*/  LOP3.LUT R33, R9, 0x14, RZ, 0xfc, !PT ;  /* 0x0000001409217812 */ /* 0x000fc400078efcff */
[----:B------:R-:W-:Y:S01]  /*0880*/  LOP3.LUT R32, R9, 0x10, RZ, 0xfc, !PT ;  /* 0x0000001009207812 */ /* 0x000fe200078efcff */
[----:B------:R-:W-:Y:S01]  /*0890*/  IMAD R82, R69, 0x80, R4 ;  /* 0x0000008045527824 */ /* 0x000fe200078e0204 */
[----:B------:R-:W-:Y:S01]  /*08a0*/  IABS R18, R33 ;  /* 0x0000002100127213 */ /* 0x000fe20000000000 */
[----:B------:R-:W-:Y:S01]  /*08b0*/  IMAD R4, R29, R8, R12 ;  /* 0x000000081d047224 */ /* 0x000fe200078e020c */
[C---:B------:R-:W-:Y:S01]  /*08c0*/  LOP3.LUT R8, R9.reuse, 0x3c, RZ, 0xfc, !PT ;  /* 0x0000003c09087812 */ /* 0x040fe200078efcff */
[----:B------:R-:W-:Y:S01]  /*08d0*/  IMAD.MOV R10, RZ, RZ, -R10 ;  /* 0x000000ffff0a7224 */ /* 0x000fe200078e0a0a */
[----:B------:R-:W-:Y:S01]  /*08e0*/  LOP3.LUT R34, R9, 0x18, RZ, 0xfc, !PT ;  /* 0x0000001809227812 */ /* 0x000fe200078efcff */
[----:B------:R-:W-:Y:S01]  /*08f0*/  IMAD.MOV R11, RZ, RZ, -R11 ;  /* 0x000000ffff0b7224 */ /* 0x000fe200078e0a0b */
[----:B------:R-:W-:Y:S01]  /*0900*/  IABS R22, R8 ;  /* 0x0000000800167213 */ /* 0x000fe20000000000 */
[----:B------:R-:W-:Y:S01]  /*0910*/  IMAD R69, R6, 0x40, R69 ;  /* 0x0000004006457824 */ /* 0x000fe200078e0245 */
[----:B------:R-:W-:Y:S01]  /*0920*/  ISETP.GE.AND P2, PT, R8, RZ, PT ;  /* 0x000000ff0800720c */ /* 0x000fe20003f46270 */
[----:B------:R-:W-:Y:S01]  /*0930*/  IMAD R6, R29, R10, R14 ;  /* 0x0000000a1d067224 */ /* 0x000fe200078e020e */
[----:B------:R-:W-:Y:S01]  /*0940*/  IABS R14, R31 ;  /* 0x0000001f000e7213 */ /* 0x000fe20000000000 */
[----:B------:R-:W-:Y:S01]  /*0950*/  IMAD.HI.U32 R13, R7, R22, RZ ;  /* 0x00000016070d7227 */ /* 0x000fe200078e00ff */
[----:B------:R-:W-:-:S02]  /*0960*/  IABS R20, R34 ;  /* 0x0000002200147213 */ /* 0x000fc40000000000 */
[----:B------:R-:W-:Y:S01]  /*0970*/  ISETP.GT.U32.AND P3, PT, R29, R6, PT ;  /* 0x000000061d00720c */ /* 0x000fe20003f64070 */
[----:B------:R-:W-:Y:S01]  /*0980*/  IMAD.MOV R23, RZ, RZ, -R13 ;  /* 0x000000ffff177224 */ /* 0x000fe200078e0a0d */
[----:B------:R-:W-:Y:S01]  /*0990*/  LOP3.LUT R35, R9, 0x1c, RZ, 0xfc, !PT ;  /* 0x0000001c09237812 */ /* 0x000fe200078efcff */
[C---:B------:R-:W-:Y:S01]  /*09a0*/  IMAD R10, R29.reuse, R11, R16 ;  /* 0x0000000b1d0a7224 */ /* 0x040fe200078e0210 */
[----:B------:R-:W-:Y:S01]  /*09b0*/  IABS R16, R32 ;  /* 0x0000002000107213 */ /* 0x000fe20000000000 */
[----:B------:R-:W-:Y:S01]  /*09c0*/  IMAD R23, R29, R23, R22 ;  /* 0x000000171d177224 */ /* 0x000fe200078e0216 */
[----:B------:R-:W-:Y:S01]  /*09d0*/  LOP3.LUT R36, R9, 0x20, RZ, 0xfc, !PT ;  /* 0x0000002009247812 */ /* 0x000fe200078efcff */
[----:B------:R-:W-:Y:S01]  /*09e0*/  IMAD.HI.U32 R8, R7, R14, RZ ;  /* 0x0000000e07087227 */ /* 0x000fe200078e00ff */
[----:B------:R-:W-:Y:S02]  /*09f0*/  LOP3.LUT R38, R9, 0x28, RZ, 0xfc, !PT ;  /* 0x0000002809267812 */ /* 0x000fe400078efcff */
[----:B------:R-:W-:Y:S01]  /*0a00*/  ISETP.GT.U32.AND P5, PT, R29, R23, PT ;  /* 0x000000171d00720c */ /* 0x000fe20003fa4070 */
[----:B------:R-:W-:Y:S01]  /*0a10*/  IMAD.HI.U32 R12, R7, R18, RZ ;  /* 0x00000012070c7227 */ /* 0x000fe200078e00ff */
[----:B------:R-:W-:-:S02]  /*0a20*/  IABS R22, R38 ;  /* 0x0000002600167213 */ /* 0x000fc40000000000 */
[----:B------:R-:W-:Y:S01]  /*0a30*/  ISETP.GT.U32.AND P4, PT, R29, R4, PT ;  /* 0x000000041d00720c */ /* 0x000fe20003f84070 */
[----:B------:R-:W-:Y:S01]  /*0a40*/  IMAD.MOV R15, RZ, RZ, -R8 ;  /* 0x000000ffff0f7224 */ /* 0x000fe200078e0a08 */
[C---:B------:R-:W-:Y:S01]  /*0a50*/  LOP3.LUT R37, R9.reuse, 0x24, RZ, 0xfc, !PT ;  /* 0x0000002409257812 */ /* 0x040fe200078efcff */
[----:B------:R-:W-:Y:S01]  /*0a60*/  IMAD.MOV R17, RZ, RZ, -R12 ;  /* 0x000000ffff117224 */ /* 0x000fe200078e0a0c */
[----:B------:R-:W-:Y:S01]  /*0a70*/  LOP3.LUT R39, R9, 0x2c, RZ, 0xfc, !PT ;  /* 0x0000002c09277812 */ /* 0x000fe200078efcff */
[----:B------:R-:W-:Y:S01]  /*0a80*/  IMAD R12, R29, R15, R14 ;  /* 0x0000000f1d0c7224 */ /* 0x000fe200078e020e */
[----:B------:R-:W-:Y:S01]  /*0a90*/  LOP3.LUT R40, R9, 0x30, RZ, 0xfc, !PT ;  /* 0x0000003009287812 */ /* 0x000fe200078efcff */
[----:B------:R-:W-:Y:S01]  /*0aa0*/  IMAD.HI.U32 R11, R7, R16, RZ ;  /* 0x00000010070b7227 */ /* 0x000fe200078e00ff */
[C---:B------:R-:W-:Y:S02]  /*0ab0*/  LOP3.LUT R41, R9.reuse, 0x34, RZ, 0xfc, !PT ;  /* 0x0000003409297812 */ /* 0x040fe400078efcff */
[----:B------:R-:W-:Y:S01]  /*0ac0*/  LOP3.LUT R30, R9, 0x38, RZ, 0xfc, !PT ;  /* 0x00000038091e7812 */ /* 0x000fe200078efcff */
[--C-:B------:R-:W-:Y:S01]  /*0ad0*/  @!P5 IMAD.IADD R23, R23, 0x1, -R29.reuse ;  /* 0x000000011717d824 */ /* 0x100fe200078e0a1d */
[C---:B------:R-:W-:Y:S01]  /*0ae0*/  ISETP.GT.U32.AND P5, PT, R29.reuse, R10, PT ;  /* 0x0000000a1d00720c */ /* 0x040fe20003fa4070 */
[----:B------:R-:W-:Y:S01]  /*0af0*/  @!P3 IMAD.IADD R6, R6, 0x1, -R29 ;  /* 0x000000010606b824 */ /* 0x000fe200078e0a1d */
[C---:B------:R-:W-:Y:S01]  /*0b00*/  ISETP.GT.U32.AND P3, PT, R29.reuse, R12, PT ;  /* 0x0000000c1d00720c */ /* 0x040fe20003f64070 */
[----:B------:R-:W-:Y:S01]  /*0b10*/  IMAD.MOV R11, RZ, RZ, -R11 ;  /* 0x000000ffff0b7224 */ /* 0x000fe200078e0a0b */
[----:B------:R-:W-:Y:S01]  /*0b20*/  ISETP.GT.U32.AND P6, PT, R29, R23, PT ;  /* 0x000000171d00720c */ /* 0x000fe20003fc4070 */
[----:B------:R-:W-:Y:S01]  /*0b30*/  IMAD.HI.U32 R8, R7, R20, RZ ;  /* 0x0000001407087227 */ /* 0x000fe200078e00ff */
[----:B------:R-:W-:-:S02]  /*0b40*/  IABS R26, R41 ;  /* 0x00000029001a7213 */ /* 0x000fc40000000000 */
[----:B------:R-:W-:Y:S01]  /*0b50*/  IABS R24, R69 ;  /* 0x0000004500187213 */ /* 0x000fe20000000000 */
[C---:B------:R-:W-:Y:S01]  /*0b60*/  IMAD R13, R29.reuse, R11, R16 ;  /* 0x0000000b1d0d7224 */ /* 0x040fe200078e0210 */
[----:B------:R-:W-:Y:S01]  /*0b70*/  IABS R16, R35 ;  /* 0x0000002300107213 */ /* 0x000fe20000000000 */
[----:B------:R-:W-:Y:S01]  /*0b80*/  IMAD.MOV R8, RZ, RZ, -R8 ;  /* 0x000000ffff087224 */ /* 0x000fe200078e0a08 */
[----:B------:R-:W-:Y:S01]  /*0b90*/  IABS R28, R30 ;  /* 0x0000001e001c7213 */ /* 0x000fe20000000000 */
[--C-:B------:R-:W-:Y:S01]  /*0ba0*/  @!P5 IMAD.IADD R10, R10, 0x1, -R29.reuse ;  /* 0x000000010a0ad824 */ /* 0x100fe200078e0a1d */
[C---:B------:R-:W-:Y:S01]  /*0bb0*/  ISETP.GT.U32.AND P5, PT, R29.reuse, R6, PT ;  /* 0x000000061d00720c */ /* 0x040fe20003fa4070 */
[----:B------:R-:W-:Y:S01]  /*0bc0*/  IMAD R14, R29, R17, R18 ;  /* 0x000000111d0e7224 */ /* 0x000fe200078e0212 */
[----:B------:R-:W-:Y:S01]  /*0bd0*/  IABS R18, R36 ;  /* 0x0000002400127213 */ /* 0x000fe20000000000 */
[----:B------:R-:W-:Y:S01]  /*0be0*/  @!P6 IMAD.IADD R23, R23, 0x1, -R29 ;  /* 0x000000011717e824 */ /* 0x000fe200078e0a1d */
[C---:B------:R-:W-:Y:S01]  /*0bf0*/  ISETP.GT.U32.AND P6, PT, R29.reuse, R10, PT ;  /* 0x0000000a1d00720c */ /* 0x040fe20003fc4070 */
[----:B------:R-:W-:Y:S01]  /*0c00*/  IMAD R15, R29, R8, R20 ;  /* 0x000000081d0f7224 */ /* 0x000fe200078e0214 */
[----:B------:R-:W-:Y:S01]  /*0c10*/  IABS R20, R37 ;  /* 0x0000002500147213 */ /* 0x000fe20000000000 */
[----:B------:R-:W-:-:S04]  /*0c20*/  IMAD.HI.U32 R8, R7, R16, RZ ;  /* 0x0000001007087227 */ /* 0x000fc800078e00ff */
[--C-:B------:R-:W-:Y:S02]  /*0c30*/  @!P3 IMAD.IADD R12, R12, 0x1, -R29.reuse ;  /* 0x000000010c0cb824 */ /* 0x100fe400078e0a1d */
[----:B------:R-:W-:Y:S02]  /*0c40*/  IMAD.MOV R11, RZ, RZ, -R8 ;  /* 0x000000ffff0b7224 */ /* 0x000fe400078e0a08 */
[--C-:B------:R-:W-:Y:S01]  /*0c50*/  @!P5 IMAD.IADD R6, R6, 0x1, -R29.reuse ;  /* 0x000000010606d824 */ /* 0x100fe200078e0a1d */
[C---:B------:R-:W-:Y:S01]  /*0c60*/  ISETP.GT.U32.AND P5, PT, R29.reuse, R13, PT ;  /* 0x0000000d1d00720c */ /* 0x040fe20003fa4070 */
[----:B------:R-:W-:Y:S01]  /*0c70*/  @!P6 IMAD.IADD R10, R10, 0x1, -R29 ;  /* 0x000000010a0ae824 */ /* 0x000fe200078e0a1d */
[----:B------:R-:W-:Y:S01]  /*0c80*/  ISETP.GT.U32.AND P6, PT, R29, R14, PT ;  /* 0x0000000e1d00720c */ /* 0x000fe20003fc4070 */
[----:B------:R-:W-:Y:S01]  /*0c90*/  IMAD.HI.U32 R8, R7, R18, RZ ;  /* 0x0000001207087227 */ /* 0x000fe200078e00ff */
[----:B------:R-:W-:-:S03]  /*0ca0*/  ISETP.GT.U32.AND P3, PT, R29, R12, PT ;  /* 0x0000000c1d00720c */ /* 0x000fc60003f64070 */
[----:B------:R-:W-:-:S04]  /*0cb0*/  IMAD.HI.U32 R17, R7, R22, RZ ;  /* 0x0000001607117227 */ /* 0x000fc800078e00ff */
[----:B------:R-:W-:Y:S02]  /*0cc0*/  IMAD.MOV R8, RZ, RZ, -R8 ;  /* 0x000000ffff087224 */ /* 0x000fe400078e0a08 */
[----:B------:R-:W-:Y:S02]  /*0cd0*/  IMAD.MOV R19, RZ, RZ, -R17 ;  /* 0x000000ffff137224 */ /* 0x000fe400078e0a11 */
[C---:B------:R-:W-:Y:S02]  /*0ce0*/  IMAD R17, R29.reuse, R8, R18 ;  /* 0x000000081d117224 */ /* 0x040fe400078e0212 */
[C---:B------:R-:W-:Y:S02]  /*0cf0*/  IMAD R16, R29.reuse, R11, R16 ;  /* 0x0000000b1d107224 */ /* 0x040fe400078e0210 */
[--C-:B------:R-:W-:Y:S01]  /*0d00*/  @!P6 IMAD.IADD R14, R14, 0x1, -R29.reuse ;  /* 0x000000010e0ee824 */ /* 0x100fe200078e0a1d */
[----:B------:R-:W-:Y:S01]  /*0d10*/  ISETP.GT.U32.AND P6, PT, R29, R17, PT ;  /* 0x000000111d00720c */ /* 0x000fe20003fc4070 */
[--C-:B------:R-:W-:Y:S01]  /*0d20*/  @!P5 IMAD.IADD R13, R13, 0x1, -R29.reuse ;  /* 0x000000010d0dd824 */ /* 0x100fe200078e0a1d */
[C---:B------:R-:W-:Y:S01]  /*0d30*/  ISETP.GT.U32.AND P5, PT, R29.reuse, R16, PT ;  /* 0x000000101d00720c */ /* 0x040fe20003fa4070 */
[--C-:B------:R-:W-:Y:S01]  /*0d40*/  @!P3 IMAD.IADD R12, R12, 0x1, -R29.reuse ;  /* 0x000000010c0cb824 */ /* 0x100fe200078e0a1d */
[----:B------:R-:W-:Y:S01]  /*0d50*/  ISETP.GT.U32.AND P3, PT, R29, R15, PT ;  /* 0x0000000f1d00720c */ /* 0x000fe20003f64070 */
[----:B------:R-:W-:-:S02]  /*0d60*/  @!P4 IMAD.IADD R4, R4, 0x1, -R29 ;  /* 0x000000010404c824 */ /* 0x000fc400078e0a1d */
[----:B------:R-:W-:-:S03]  /*0d70*/  IMAD.HI.U32 R11, R7, R20, RZ ;  /* 0x00000014070b7227 */ /* 0x000fc600078e00ff */
[C---:B------:R-:W-:Y:S01]  /*0d80*/  ISETP.GT.U32.AND P4, PT, R29.reuse, R4, PT ;  /* 0x000000041d00720c */ /* 0x040fe20003f84070 */
[----:B------:R-:W-:Y:S02]  /*0d90*/  IMAD.MOV R11, RZ, RZ, -R11 ;  /* 0x000000ffff0b7224 */ /* 0x000fe400078e0a0b */
[C---:B------:R-:W-:Y:S01]  /*0da0*/  IMAD R19, R29.reuse, R19, R22 ;  /* 0x000000131d137224 */ /* 0x040fe200078e0216 */
[----:B------:R-:W-:Y:S01]  /*0db0*/  IABS R22, R40 ;  /* 0x0000002800167213 */ /* 0x000fe20000000000 */
[----:B------:R-:W-:Y:S01]  /*0dc0*/  IMAD R18, R29, R11, R20 ;  /* 0x0000000b1d127224 */ /* 0x000fe200078e0214 */
[----:B------:R-:W-:Y:S01]  /*0dd0*/  IABS R20, R39 ;  /* 0x0000002700147213 */ /* 0x000fe20000000000 */
[--C-:B------:R-:W-:Y:S01]  /*0de0*/  @!P6 IMAD.IADD R17, R17, 0x1, -R29.reuse ;  /* 0x000000011111e824 */ /* 0x100fe200078e0a1d */
[C---:B------:R-:W-:Y:S01]  /*0df0*/  ISETP.GT.U32.AND P6, PT, R29.reuse, R13, PT ;  /* 0x0000000d1d00720c */ /* 0x040fe20003fc4070 */
[--C-:B------:R-:W-:Y:S01]  /*0e00*/  @!P5 IMAD.IADD R16, R16, 0x1, -R29.reuse ;  /* 0x000000011010d824 */ /* 0x100fe200078e0a1d */
[----:B------:R-:W-:Y:S01]  /*0e10*/  ISETP.GT.U32.AND P5, PT, R29, R19, PT ;  /* 0x000000131d00720c */ /* 0x000fe20003fa4070 */
[----:B------:R-:W-:Y:S01]  /*0e20*/  @!P3 IMAD.IADD R15, R15, 0x1, -R29 ;  /* 0x000000010f0fb824 */ /* 0x000fe200078e0a1d */
[----:B------:R-:W-:Y:S01]  /*0e30*/  ISETP.GT.U32.AND P3, PT, R29, R18, PT ;  /* 0x000000121d00720c */ /* 0x000fe20003f64070 */
[----:B------:R-:W-:-:S04]  /*0e40*/  IMAD.HI.U32 R8, R7, R20, RZ ;  /* 0x0000001407087227 */ /* 0x000fc800078e00ff */
[----:B------:R-:W-:Y:S01]  /*0e50*/  @!P4 IMAD.IADD R4, R4, 0x1, -R29 ;  /* 0x000000010404c824 */ /* 0x000fe200078e0a1d */
[----:B------:R-:W-:Y:S01]  /*0e60*/  ISETP.GE.AND P4, PT, R9, RZ, PT ;  /* 0x000000ff0900720c */ /* 0x000fe20003f86270 */
[----:B------:R-:W-:Y:S02]  /*0e70*/  IMAD.MOV R8, RZ, RZ, -R8 ;  /* 0x000000ffff087224 */ /* 0x000fe400078e0a08 */
[----:B------:R-:W-:-:S04]  /*0e80*/  IMAD.HI.U32 R9, R7, R22, RZ ;  /* 0x0000001607097227 */ /* 0x000fc800078e00ff */
[----:B------:R-:W-:Y:S02]  /*0e90*/  IMAD R20, R29, R8, R20 ;  /* 0x000000081d147224 */ /* 0x000fe400078e0214 */
[----:B------:R-:W-:Y:S01]  /*0ea0*/  @!P6 IMAD.IADD R13, R13, 0x1, -R29 ;  /* 0x000000010d0de824 */ /* 0x000fe200078e0a1d */
[----:B------:R-:W-:Y:S01]  /*0eb0*/  ISETP.GT.U32.AND P6, PT, R29, R14, PT ;  /* 0x0000000e1d00720c */ /* 0x000fe20003fc4070 */
[----:B------:R-:W-:Y:S02]  /*0ec0*/  IMAD.MOV R9, RZ, RZ, -R9 ;  /* 0x000000ffff097224 */ /* 0x000fe400078e0a09 */
[----:B------:R-:W-:Y:S01]  /*0ed0*/  @!P5 IMAD.IADD R19, R19, 0x1, -R29 ;  /* 0x000000011313d824 */ /* 0x000fe200078e0a1d */
[----:B------:R-:W-:Y:S01]  /*0ee0*/  ISETP.GT.U32.AND P5, PT, R29, R15, PT ;  /* 0x0000000f1d00720c */ /* 0x000fe20003fa4070 */
[----:B------:R-:W-:Y:S02]  /*0ef0*/  IMAD.MOV.U32 R25, RZ, RZ, R23 ;  /* 0x000000ffff197224 */ /* 0x000fe400078e0017 */
[----:B------:R-:W-:-:S04]  /*0f00*/  IMAD.HI.U32 R11, R7, R26, RZ ;  /* 0x0000001a070b7227 */ /* 0x000fc800078e00ff */
[----:B------:R-:W-:Y:S01]  /*0f10*/  @!P3 IMAD.IADD R18, R18, 0x1, -R29 ;  /* 0x000000011212b824 */ /* 0x000fe200078e0a1d */
[C---:B------:R-:W-:Y:S01]  /*0f20*/  ISETP.GT.U32.AND P3, PT, R29.reuse, R20, PT ;  /* 0x000000141d00720c */ /* 0x040fe20003f64070 */
[C---:B------:R-:W-:Y:S02]  /*0f30*/  IMAD R21, R29.reuse, R9, R22 ;  /* 0x000000091d157224 */ /* 0x040fe400078e0216 */
[----:B------:R-:W-:Y:S01]  /*0f40*/  @!P2 IMAD.MOV R25, RZ, RZ, -R25 ;  /* 0x000000ffff19a224 */ /* 0x000fe200078e0a19 */
[C---:B------:R-:W-:Y:S01]  /*0f50*/  ISETP.GT.U32.AND P2, PT, R29.reuse, R16, PT ;  /* 0x000000101d00720c */ /* 0x040fe20003f44070 */
[----:B------:R-:W-:Y:S02]  /*0f60*/  IMAD.MOV.U32 R9, RZ, RZ, R4 ;  /* 0x000000ffff097224 */ /* 0x000fe400078e0004 */
[----:B------:R-:W-:Y:S02]  /*0f70*/  IMAD.MOV R11, RZ, RZ, -R11 ;  /* 0x000000ffff0b7224 */ /* 0x000fe400078e0a0b */
[----:B------:R-:W-:Y:S01]  /*0f80*/  @!P4 IMAD.MOV R9, RZ, RZ, -R9 ;  /* 0x000000ffff09c224 */ /* 0x000fe200078e0a09 */
[C---:B------:R-:W-:Y:S01]  /*0f90*/  ISETP.GT.U32.AND P4, PT, R29.reuse, R17, PT ;  /* 0x000000111d00720c */ /* 0x040fe20003f84070 */
[----:B------:R-:W-:-:S02]  /*0fa0*/  IMAD R22, R29, R11, R26 ;  /* 0x0000000b1d167224 */ /* 0x000fc400078e021a */
[----:B------:R-:W-:-:S04]  /*0fb0*/  IMAD.HI.U32 R5, R5, R24, RZ ;  /* 0x0000001805057227 */ /* 0x000fc800078e00ff */
[--C-:B------:R-:W-:Y:S01]  /*0fc0*/  @!P6 IMAD.IADD R14, R14, 0x1, -R29.reuse ;  /* 0x000000010e0ee824 */ /* 0x100fe200078e0a1d */
[----:B------:R-:W-:Y:S01]  /*0fd0*/  ISETP.GT.U32.AND P6, PT, R29, R21, PT ;  /* 0x000000151d00720c */ /* 0x000fe20003fc4070 */
[----:B------:R-:W-:Y:S01]  /*0fe0*/  @!P5 IMAD.IADD R15, R15, 0x1, -R29 ;  /* 0x000000010f0fd824 */ /* 0x000fe200078e0a1d */
[----:B------:R-:W-:Y:S01]  /*0ff0*/  ISETP.GT.U32.AND P5, PT, R29, R22, PT ;  /* 0x000000161d00720c */ /* 0x000fe20003fa4070 */
[----:B------:R-:W-:Y:S02]  /*1000*/  IMAD.MOV R5, RZ, RZ, -R5 ;  /* 0x000000ffff057224 */ /* 0x000fe400078e0a05 */
[--C-:B------:R-:W-:Y:S02]  /*1010*/  @!P3 IMAD.IADD R20, R20, 0x1, -R29.reuse ;  /* 0x000000011414b824 */ /* 0x100fe400078e0a1d */
[--C-:B------:R-:W-:Y:S01]  /*1020*/  @!P2 IMAD.IADD R16, R16, 0x1, -R29.reuse ;  /* 0x000000011010a824 */ /* 0x100fe200078e0a1d */
[----:B------:R-:W-:Y:S01]  /*1030*/  ISETP.GE.AND P2, PT, R31, RZ, PT ;  /* 0x000000ff1f00720c */ /* 0x000fe20003f46270 */
[----:B------:R-:W-:Y:S01]  /*1040*/  IMAD R8, R27, R5, R24 ;  /* 0x000000051b087224 */ /* 0x000fe200078e0218 */
[----:B------:R-:W-:Y:S01]  /*1050*/  ISETP.GT.U32.AND P3, PT, R29, R20, PT ;  /* 0x000000141d00720c */ /* 0x000fe20003f64070 */
[----:B------:R-:W-:Y:S01]  /*1060*/  IMAD.HI.U32 R7, R7, R28, RZ ;  /* 0x0000001c07077227 */ /* 0x000fe200078e00ff */
[----:B------:R-:W1:Y:S03]  /*1070*/  LDC.64 R4, c[0x0][0x238] ;  /* 0x00008e00ff047b82 */ /* 0x000e660000000a00 */
[----:B------:R-:W-:Y:S01]  /*1080*/  @!P4 IMAD.IADD R17, R17, 0x1, -R29 ;  /* 0x000000011111c824 */ /* 0x000fe200078e0a1d */
[----:B------:R-:W-:Y:S01]  /*1090*/  ISETP.GT.U32.AND P4, PT, R27, R8, PT ;  /* 0x000000081b00720c */ /* 0x000fe20003f84070 */
[----:B------:R-:W-:Y:S01]  /*10a0*/  @!P1 IMAD.MOV R10, RZ, RZ, -R10 ;  /* 0x000000ffff0a9224 */ /* 0x000fe200078e0a0a */
[----:B------:R-:W-:Y:S01]  /*10b0*/  ISETP.GT.U32.AND P1, PT, R29, R19, PT ;  /* 0x000000131d00720c */ /* 0x000fe20003f24070 */
[----:B------:R-:W-:-:S02]  /*10c0*/  IMAD.MOV R7, RZ, RZ, -R7 ;  /* 0x000000ffff077224 */ /* 0x000fc400078e0a07 */
[--C-:B------:R-:W-:Y:S01]  /*10d0*/  @!P6 IMAD.IADD R21, R21, 0x1, -R29.reuse ;  /* 0x000000011515e824 */ /* 0x100fe200078e0a1d */
[----:B------:R-:W-:Y:S01]  /*10e0*/  ISETP.GE.AND P6, PT, R34, RZ, PT ;  /* 0x000000ff2200720c */ /* 0x000fe20003fc6270 */
[----:B------:R-:W-:Y:S02]  /*10f0*/  @!P5 IMAD.IADD R22, R22, 0x1, -R29 ;  /* 0x000000011616d824 */ /* 0x000fe400078e0a1d */
[----:B------:R-:W-:Y:S01]  /*1100*/  IMAD.MOV.U32 R11, RZ, RZ, R6 ;  /* 0x000000ffff0b7224 */ /* 0x000fe200078e0006 */
[C---:B------:R-:W-:Y:S01]  /*1110*/  ISETP.GT.U32.AND P5, PT, R29.reuse, R21, PT ;  /* 0x000000151d00720c */ /* 0x040fe20003fa4070 */
[C---:B------:R-:W-:Y:S02]  /*1120*/  IMAD R23, R29.reuse, R7, R28 ;  /* 0x000000071d177224 */ /* 0x040fe400078e021c */
[----:B------:R-:W-:Y:S01]  /*1130*/  @!P2 IMAD.MOV R12, RZ, RZ, -R12 ;  /* 0x000000ffff0ca224 */ /* 0x000fe200078e0a0c */
[C---:B------:R-:W-:Y:S01]  /*1140*/  ISETP.GT.U32.AND P2, PT, R29.reuse, R22, PT ;  /* 0x000000161d00720c */ /* 0x040fe20003f44070 */
[----:B------:R-:W-:Y:S01]  /*1150*/  @!P0 IMAD.MOV R11, RZ, RZ, -R11 ;  /* 0x000000ffff0b8224 */ /* 0x000fe200078e0a0b */
[C---:B------:R-:W-:Y:S01]  /*1160*/  ISETP.GT.U32.AND P0, PT, R29.reuse, R18, PT ;  /* 0x000000121d00720c */ /* 0x040fe20003f04070 */
[----:B------:R-:W-:Y:S01]  /*1170*/  @!P3 IMAD.IADD R20, R20, 0x1, -R29 ;  /* 0x000000011414b824 */ /* 0x000fe200078e0a1d */
[----:B------:R-:W-:Y:S01]  /*1180*/  ISETP.GT.U32.AND P3, PT, R29, R23, PT ;  /* 0x000000171d00720c */ /* 0x000fe20003f64070 */
[----:B------:R-:W-:Y:S01]  /*1190*/  @!P4 IMAD.IADD R8, R8, 0x1, -R27 ;  /* 0x000000010808c824 */ /* 0x000fe200078e0a1b */
[----:B------:R-:W2:Y:S01]  /*11a0*/  LDC.64 R6, c[0x0][0x230] ;  /* 0x00008c00ff067b82 */ /* 0x000ea20000000a00 */
[--C-:B------:R-:W-:Y:S01]  /*11b0*/  @!P1 IMAD.IADD R19, R19, 0x1, -R29.reuse ;  /* 0x0000000113139824 */ /* 0x100fe200078e0a1d */
[----:B------:R-:W-:Y:S01]  /*11c0*/  ISETP.GE.AND P1, PT, R33, RZ, PT ;  /* 0x000000ff2100720c */ /* 0x000fe20003f26270 */
[----:B------:R-:W-:Y:S01]  /*11d0*/  @!P5 IMAD.IADD R21, R21, 0x1, -R29 ;  /* 0x000000011515d824 */ /* 0x000fe200078e0a1d */
[----:B------:R-:W-:Y:S01]  /*11e0*/  ISETP.GT.U32.AND P4, PT, R27, R8, PT ;  /* 0x000000081b00720c */ /* 0x000fe20003f84070 */
[----:B------:R-:W-:Y:S01]  /*11f0*/  @!P6 IMAD.MOV R15, RZ, RZ, -R15 ;  /* 0x000000ffff0fe224 */ /* 0x000fe200078e0a0f */
[----:B------:R-:W-:Y:S01]  /*1200*/  ISETP.GE.AND P5, PT, R69, RZ, PT ;  /* 0x000000ff4500720c */ /* 0x000fe20003fa6270 */
[--C-:B------:R-:W-:Y:S01]  /*1210*/  @!P2 IMAD.IADD R22, R22, 0x1, -R29.reuse ;  /* 0x000000011616a824 */ /* 0x100fe200078e0a1d */
[----:B------:R-:W-:Y:S01]  /*1220*/  ISETP.NE.AND P2, PT, R2, RZ, PT ;  /* 0x000000ff0200720c */ /* 0x000fe20003f45270 */
[--C-:B------:R-:W-:Y:S01]  /*1230*/  @!P0 IMAD.IADD R18, R18, 0x1, -R29.reuse ;  /* 0x0000000112128824 */ /* 0x100fe200078e0a1d */
[----:B------:R-:W-:Y:S01]  /*1240*/  ISETP.GE.AND P0, PT, R32, RZ, PT ;  /* 0x000000ff2000720c */ /* 0x000fe20003f06270 */
[----:B------:R-:W-:Y:S01]  /*1250*/  @!P3 IMAD.IADD R23, R23, 0x1, -R29 ;  /* 0x000000011717b824 */ /* 0x000fe200078e0a1d */
[----:B------:R-:W-:Y:S01]  /*1260*/  ISETP.GE.AND P3, PT, R36, RZ, PT ;  /* 0x000000ff2400720c */ /* 0x000fe20003f66270 */
[----:B-1----:R-:W-:Y:S01]  /*1270*/  IMAD R87, R68, R5, RZ ;  /* 0x0000000544577224 */ /* 0x002fe200078e02ff */
[----:B------:R-:W-:Y:S01]  /*1280*/  ISETP.GE.AND P6, PT, R37, RZ, PT ;  /* 0x000000ff2500720c */ /* 0x000fe20003fc6270 */
[----:B------:R-:W-:Y:S01]  /*1290*/  @!P1 IMAD.MOV R14, RZ, RZ, -R14 ;  /* 0x000000ffff0e9224 */ /* 0x000fe200078e0a0e */
[----:B------:R-:W-:Y:S01]  /*12a0*/  ISETP.GT.U32.AND P1, PT, R29, R23, PT ;  /* 0x000000171d00720c */ /* 0x000fe20003f24070 */
[----:B------:R-:W-:Y:S01]  /*12b0*/  @!P4 IMAD.IADD R8, R8, 0x1, -R27 ;  /* 0x000000010808c824 */ /* 0x000fe200078e0a1b */
[----:B------:R-:W-:Y:S01]  /*12c0*/  ISETP.GE.AND P4, PT, R38, RZ, PT ;  /* 0x000000ff2600720c */ /* 0x000fe20003f86270 */
[----:B------:R-:W-:-:S02]  /*12d0*/  IMAD R121, R89, R4, RZ ;  /* 0x0000000459797224 */ /* 0x000fc400078e02ff */
[----:B------:R-:W-:Y:S01]  /*12e0*/  @!P5 IMAD.MOV R8, RZ, RZ, -R8 ;  /* 0x000000ffff08d224 */ /* 0x000fe200078e0a08 */
[----:B------:R-:W-:Y:S01]  /*12f0*/  @!P2 LOP3.LUT R8, RZ, R2, RZ, 0x33, !PT ;  /* 0x00000002ff08a212 */ /* 0x000fe200078e33ff */
[----:B------:R-:W-:Y:S01]  /*1300*/  @!P0 IMAD.MOV R13, RZ, RZ, -R13 ;  /* 0x000000ffff0d8224 */ /* 0x000fe200078e0a0d */
[----:B------:R-:W-:Y:S01]  /*1310*/  ISETP.GE.AND P2, PT, R41, RZ, PT ;  /* 0x000000ff2900720c */ /* 0x000fe20003f46270 */
[----:B------:R-:W-:Y:S01]  /*1320*/  @!P3 IMAD.MOV R17, RZ, RZ, -R17 ;  /* 0x000000ffff11b224 */ /* 0x000fe200078e0a11 */
[----:B------:R-:W-:Y:S01]  /*1330*/  ISETP.GE.AND P0, PT, R35, RZ, PT ;  /* 0x000000ff2300720c */ /* 0x000fe20003f06270 */
[----:B--2---:R-:W-:Y:S01]  /*1340*/  VIADD R88, R6, 0x1f ;  /* 0x0000001f06587836 */ /* 0x004fe20000000000 */
[----:B------:R-:W-:Y:S01]  /*1350*/  ISETP.GE.AND P3, PT, R30, RZ, PT ;  /* 0x000000ff1e00720c */ /* 0x000fe20003f66270 */
[----:B------:R-:W-:Y:S01]  /*1360*/  @!P1 IMAD.IADD R23, R23, 0x1, -R29 ;  /* 0x0000000117179824 */ /* 0x000fe200078e0a1d */
[----:B------:R-:W-:Y:S01]  /*1370*/  ISETP.GE.AND P1, PT, R39, RZ, PT ;  /* 0x000000ff2700720c */ /* 0x000fe20003f26270 */
[----:B------:R-:W-:Y:S01]  /*1380*/  IMAD R86, R8, R7, RZ ;  /* 0x0000000708567224 */ /* 0x000fe200078e02ff */
[----:B------:R-:W-:Y:S01]  /*1390*/  LEA R39, P5, R87, UR6, 0x2 ;  /* 0x0000000657277c11 */ /* 0x000fe2000f8a10ff */
[----:B------:R-:W-:Y:S01]  /*13a0*/  @!P6 IMAD.MOV R18, RZ, RZ, -R18 ;  /* 0x000000ffff12e224 */ /* 0x000fe200078e0a12 */
[----:B------:R-:W-:Y:S01]  /*13b0*/  ISETP.NE.AND P6, PT, R3, RZ, PT ;  /* 0x000000ff0300720c */ /* 0x000fe20003fc5270 */
[----:B------:R-:W-:Y:S01]  /*13c0*/  @!P4 IMAD.MOV R19, RZ, RZ, -R19 ;  /* 0x000000ffff13c224 */ /* 0x000fe200078e0a13 */
[----:B------:R-:W-:Y:S01]  /*13d0*/  LOP3.LUT R8, RZ, R3, RZ, 0x33, !PT ;  /* 0x00000003ff087212 */ /* 0x000fe200078e33ff */
[----:B------:R-:W-:Y:S01]  /*13e0*/  @!P2 IMAD.MOV R22, RZ, RZ, -R22 ;  /* 0x000000ffff16a224 */ /* 0x000fe200078e0a16 */
[----:B------:R-:W-:Y:S01]  /*13f0*/  ISETP.GT.AND P2, PT, R88, 0x1f, PT ;  /* 0x0000001f5800780c */ /* 0x000fe20003f44270 */
[----:B------:R-:W-:Y:S01]  /*1400*/  @!P0 IMAD.MOV R16, RZ, RZ, -R16 ;  /* 0x000000ffff108224 */ /* 0x000fe200078e0a10 */
[----:B------:R-:W-:Y:S01]  /*1410*/  ISETP.GE.AND P0, PT, R40, RZ, PT ;  /* 0x000000ff2800720c */ /* 0x000fe20003f06270 */
[----:B------:R-:W-:Y:S01]  /*1420*/  @!P3 IMAD.MOV R23, RZ, RZ, -R23 ;  /* 0x000000ffff17b224 */ /* 0x000fe200078e0a17 */
[----:B------:R-:W-:Y:S01]  /*1430*/  SEL R7, RZ, 0x4, !P2 ;  /* 0x00000004ff077807 */ /* 0x000fe20005000000 */
[----:B------:R-:W-:Y:S01]  /*1440*/  @!P1 IMAD.MOV R20, RZ, RZ, -R20 ;  /* 0x000000ffff149224 */ /* 0x000fe200078e0a14 */
[-C--:B------:R-:W-:Y:S01]  /*1450*/  ISETP.GE.AND P2, PT, R91, R6.reuse, PT ;  /* 0x000000065b00720c */ /* 0x080fe20003f46270 */
[----:B------:R-:W-:Y:S01]  /*1460*/  IMAD R123, R4, 0x2, R121 ;  /* 0x00000002047b7824 */ /* 0x000fe200078e0279 */
[-C--:B------:R-:W-:Y:S01]  /*1470*/  ISETP.GE.AND P1, PT, R89, R6.reuse, PT ;  /* 0x000000065900720c */ /* 0x080fe20003f26270 */
[----:B------:R-:W-:Y:S01]  /*1480*/  VIADD R44, R6, 0xffffffa0 ;  /* 0xffffffa0062c7836 */ /* 0x000fe20000000000 */
[-C--:B------:R-:W-:Y:S01]  /*1490*/  ISETP.GE.AND P3, PT, R93, R6.reuse, PT ;  /* 0x000000065d00720c */ /* 0x080fe20003f66270 */
[C---:B------:R-:W-:Y:S01]  /*14a0*/  IMAD R125, R4.reuse, 0x2, R123 ;  /* 0x00000002047d7824 */ /* 0x040fe200078e027b */
[----:B------:R-:W-:Y:S01]  /*14b0*/  SEL R47, R7, RZ, !P2 ;  /* 0x000000ff072f7207 */ /* 0x000fe20005000000 */
[----:B------:R-:W-:Y:S01]  /*14c0*/  IMAD.IADD R82, R83, 0x1, R82 ;  /* 0x0000000153527824 */ /* 0x000fe200078e0252 */
[----:B------:R-:W-:Y:S01]  /*14d0*/  SEL R46, R7, RZ, !P1 ;  /* 0x000000ff072e7207 */ /* 0x000fe20004800000 */
[----:B------:R-:W-:Y:S01]  /*14e0*/  @!P0 IMAD.MOV R21, RZ, RZ, -R21 ;  /* 0x000000ffff158224 */ /* 0x000fe200078e0a15 */
[-C--:B------:R-:W-:Y:S01]  /*14f0*/  ISETP.GE.AND P2, PT, R99, R6.reuse, PT ;  /* 0x000000066300720c */ /* 0x080fe20003f46270 */
[C---:B------:R-:W-:Y:S01]  /*1500*/  IMAD R127, R4.reuse, 0x2, R125 ;  /* 0x00000002047f7824 */ /* 0x040fe200078e027d */
[-C--:B------:R-:W-:Y:S01]  /*1510*/  ISETP.GE.AND P1, PT, R97, R6.reuse, PT ;  /* 0x000000066100720c */ /* 0x080fe20003f26270 */
[----:B------:R-:W-:Y:S01]  /*1520*/  IMAD.SHL.U32 R5, R5, 0x20, RZ ;  /* 0x0000002005057824 */ /* 0x000fe200078e00ff */
[----:B------:R-:W-:Y:S01]  /*1530*/  SEL R51, R7, RZ, !P3 ;  /* 0x000000ff07337207 */ /* 0x000fe20005800000 */
[----:B------:R-:W-:Y:S01]  /*1540*/  IMAD R129, R4, 0x2, R127 ;  /* 0x0000000204817824 */ /* 0x000fe200078e027f */
[----:B------:R-:W-:-:S02]  /*1550*/  ISETP.GE.AND P3, PT, R101, R6, PT ;  /* 0x000000066500720c */ /* 0x000fc40003f66270 */
[C---:B------:R-:W-:Y:S01]  /*1560*/  SEL R151, R7.reuse, RZ, !P2 ;  /* 0x000000ff07977207 */ /* 0x040fe20005000000 */
[C---:B------:R-:W-:Y:S01]  /*1570*/  IMAD R131, R4.reuse, 0x2, R129 ;  /* 0x0000000204837824 */ /* 0x040fe200078e0281 */
[----:B------:R-:W-:Y:S02]  /*1580*/  SEL R79, R7, RZ, !P1 ;  /* 0x000000ff074f7207 */ /* 0x000fe40004800000 */
[-C--:B------:R-:W-:Y:S01]  /*1590*/  ISETP.GE.AND P2, PT, R107, R6.reuse, PT ;  /* 0x000000066b00720c */ /* 0x080fe20003f46270 */
[C---:B------:R-:W-:Y:S01]  /*15a0*/  IMAD R133, R4.reuse, 0x2, R131 ;  /* 0x0000000204857824 */ /* 0x040fe200078e0283 */
[----:B------:R-:W-:Y:S02]  /*15b0*/  ISETP.GE.AND P1, PT, R105, R6, PT ;  /* 0x000000066900720c */ /* 0x000fe40003f26270 */
[----:B------:R-:W-:Y:S01]  /*15c0*/  LEA.HI.X.SX32 R45, R87, UR7, 0x2, P5 ;  /* 0x00000007572d7c11 */ /* 0x000fe2000a8f16ff */
[----:B------:R-:W-:Y:S01]  /*15d0*/  IMAD R135, R4, 0x2, R133 ;  /* 0x0000000204877824 */ /* 0x000fe200078e0285 */
[----:B------:R-:W-:Y:S01]  /*15e0*/  SEL R78, R7, RZ, !P3 ;  /* 0x000000ff074e7207 */ /* 0x000fe20005800000 */
[----:B------:R-:W1:Y:S01]  /*15f0*/  S2UR UR7, SR_CgaCtaId ;  /* 0x00000000000779c3 */ /* 0x000e620000008800 */
[----:B------:R-:W-:Y:S01]  /*1600*/  SEL R90, R8, R9, !P6 ;  /* 0x00000009085a7207 */ /* 0x000fe20007000000 */
[----:B------:R-:W-:Y:S01]  /*1610*/  IMAD R137, R4, 0x2, R135 ;  /* 0x0000000204897824 */ /* 0x000fe200078e0287 */
[----:B------:R-:W-:-:S02]  /*1620*/  SEL R92, R8, R11, !P6 ;  /* 0x0000000b085c7207 */ /* 0x000fc40007000000 */
[----:B------:R-:W-:Y:S01]  /*1630*/  SEL R94, R8, R10, !P6 ;  /* 0x0000000a085e7207 */ /* 0x000fe20007000000 */
[----:B------:R-:W-:Y:S01]  /*1640*/  VIADD R10, R6, 0xffffffc0 ;  /* 0xffffffc0060a7836 */ /* 0x000fe20000000000 */
[----:B------:R-:W-:Y:S01]  /*1650*/  SEL R96, R8, R12, !P6 ;  /* 0x0000000c08607207 */ /* 0x000fe20007000000 */
[----:B------:R-:W-:Y:S01]  /*1660*/  IMAD R139, R4, 0x2, R137 ;  /* 0x00000002048b7824 */ /* 0x000fe200078e0289 */
[C---:B------:R-:W-:Y:S02]  /*1670*/  SEL R98, R8.reuse, R13, !P6 ;  /* 0x0000000d08627207 */ /* 0x040fe40007000000 */
[----:B------:R-:W-:Y:S01]  /*1680*/  SEL R100, R8, R14, !P6 ;  /* 0x0000000e08647207 */ /* 0x000fe20007000000 */
[----:B------:R-:W-:Y:S01]  /*1690*/  IMAD R141, R4, 0x2, R139 ;  /* 0x00000002048d7824 */ /* 0x000fe200078e028b */
[C---:B------:R-:W-:Y:S02]  /*16a0*/  SEL R102, R8.reuse, R15, !P6 ;  /* 0x0000000f08667207 */ /* 0x040fe40007000000 */
[----:B------:R-:W-:Y:S01]  /*16b0*/  SEL R104, R8, R16, !P6 ;  /* 0x0000001008687207 */ /* 0x000fe20007000000 */
[----:B------:R-:W-:Y:S01]  /*16c0*/  IMAD R143, R4, 0x2, R141 ;  /* 0x00000002048f7824 */ /* 0x000fe200078e028d */
[----:B------:R-:W-:-:S02]  /*16d0*/  SEL R106, R8, R17, !P6 ;  /* 0x00000011086a7207 */ /* 0x000fc40007000000 */
[----:B------:R-:W-:Y:S01]  /*16e0*/  SEL R108, R8, R18, !P6 ;  /* 0x00000012086c7207 */ /* 0x000fe20007000000 */
[----:B------:R-:W-:Y:S01]  /*16f0*/  IMAD R41, R4, 0x2, R143 ;  /* 0x0000000204297824 */ /* 0x000fe200078e028f */
[C---:B------:R-:W-:Y:S02]  /*1700*/  SEL R110, R8.reuse, R19, !P6 ;  /* 0x00000013086e7207 */ /* 0x040fe40007000000 */
[----:B------:R-:W-:Y:S01]  /*1710*/  SEL R112, R8, R20, !P6 ;  /* 0x0000001408707207 */ /* 0x000fe20007000000 */
[----:B------:R-:W-:Y:S01]  /*1720*/  IMAD R43, R4, 0x2, R41 ;  /* 0x00000002042b7824 */ /* 0x000fe200078e0229 */
[C---:B------:R-:W-:Y:S02]  /*1730*/  SEL R114, R8.reuse, R21, !P6 ;  /* 0x0000001508727207 */ /* 0x040fe40007000000 */
[C---:B------:R-:W-:Y:S02]  /*1740*/  SEL R116, R8.reuse, R22, !P6 ;  /* 0x0000001608747207 */ /* 0x040fe40007000000 */
[----:B------:R-:W-:-:S02]  /*1750*/  SEL R118, R8, R23, !P6 ;  /* 0x0000001708767207 */ /* 0x000fc40007000000 */
[----:B------:R-:W-:Y:S01]  /*1760*/  SEL R120, R8, R25, !P6 ;  /* 0x0000001908787207 */ /* 0x000fe20007000000 */
[----:B------:R-:W-:Y:S01]  /*1770*/  VIADD R8, R6, 0xffffffe0 ;  /* 0xffffffe006087836 */ /* 0x000fe20000000000 */
[-C--:B------:R-:W-:Y:S02]  /*1780*/  ISETP.GE.AND P5, PT, R95, R6.reuse, PT ;  /* 0x000000065f00720c */ /* 0x080fe40003fa6270 */
[-C--:B------:R-:W-:Y:S02]  /*1790*/  ISETP.GE.AND P3, PT, R109, R6.reuse, PT ;  /* 0x000000066d00720c */ /* 0x080fe40003f66270 */
[C---:B------:R-:W-:Y:S02]  /*17a0*/  SEL R155, R7.reuse, RZ, !P2 ;  /* 0x000000ff079b7207 */ /* 0x040fe40005000000 */
[----:B------:R-:W-:Y:S02]  /*17b0*/  SEL R77, R7, RZ, !P1 ;  /* 0x000000ff074d7207 */ /* 0x000fe40004800000 */
[----:B------:R-:W-:-:S02]  /*17c0*/  ISETP.GE.AND P2, PT, R115, R6, PT ;  /* 0x000000067300720c */ /* 0x000fc40003f46270 */
[-C--:B------:R-:W-:Y:S02]  /*17d0*/  ISETP.GE.AND P1, PT, R113, R6.reuse, PT ;  /* 0x000000067100720c */ /* 0x080fe40003f26270 */
[C---:B------:R-:W-:Y:S02]  /*17e0*/  SEL R54, R7.reuse, RZ, !P5 ;  /* 0x000000ff07367207 */ /* 0x040fe40006800000 */
[----:B------:R-:W-:Y:S02]  /*17f0*/  SEL R76, R7, RZ, !P3 ;  /* 0x000000ff074c7207 */ /* 0x000fe40005800000 */
[-C--:B------:R-:W-:Y:S02]  /*1800*/  ISETP.GE.AND P5, PT, R103, R6.reuse, PT ;  /* 0x000000066700720c */ /* 0x080fe40003fa6270 */
[----:B------:R-:W-:Y:S02]  /*1810*/  ISETP.GE.AND P3, PT, R117, R6, PT ;  /* 0x000000067500720c */ /* 0x000fe40003f66270 */
[----:B------:R-:W-:-:S02]  /*1820*/  SEL R190, R7, RZ, !P2 ;  /* 0x000000ff07be7207 */ /* 0x000fc40005000000 */
[----:B------:R-:W-:Y:S02]  /*1830*/  SEL R173, R7, RZ, !P1 ;  /* 0x000000ff07ad7207 */ /* 0x000fe40004800000 */
[-C--:B------:R-:W-:Y:S02]  /*1840*/  ISETP.GE.AND P2, PT, R93, R8.reuse, PT ;  /* 0x000000085d00720c */ /* 0x080fe40003f46270 */
[----:B------:R-:W-:Y:S02]  /*1850*/  ISETP.GE.AND P1, PT, R91, R8, PT ;  /* 0x000000085b00720c */ /* 0x000fe40003f26270 */
[C---:B------:R-:W-:Y:S02]  /*1860*/  SEL R153, R7.reuse, RZ, !P5 ;  /* 0x000000ff07997207 */ /* 0x040fe40006800000 */
[----:B------:R-:W-:Y:S02]  /*1870*/  SEL R163, R7, RZ, !P3 ;  /* 0x000000ff07a37207 */ /* 0x000fe40005800000 */
[----:B------:R-:W-:-:S02]  /*1880*/  ISETP.GE.AND P5, PT, R111, R6, PT ;  /* 0x000000066f00720c */ /* 0x000fc40003fa6270 */
[-C--:B------:R-:W-:Y:S02]  /*1890*/  ISETP.GE.AND P3, PT, R95, R8.reuse, PT ;  /* 0x000000085f00720c */ /* 0x080fe40003f66270 */
[----:B------:R-:W-:Y:S02]  /*18a0*/  SEL R186, RZ, 0x4, P2 ;  /* 0x00000004ffba7807 */ /* 0x000fe40001000000 */
[----:B------:R-:W-:Y:S02]  /*18b0*/  SEL R187, RZ, 0x4, P1 ;  /* 0x00000004ffbb7807 */ /* 0x000fe40000800000 */
[-C--:B------:R-:W-:Y:S02]  /*18c0*/  ISETP.GE.AND P2, PT, R105, R8.reuse, PT ;  /* 0x000000086900720c */ /* 0x080fe40003f46270 */
[----:B------:R-:W-:Y:S02]  /*18d0*/  ISETP.GE.AND P1, PT, R103, R8, PT ;  /* 0x000000086700720c */ /* 0x000fe40003f26270 */
[----:B------:R-:W-:-:S02]  /*18e0*/  ISETP.GE.AND P4, PT, R68, R6, PT ;  /* 0x000000064400720c */ /* 0x000fc40003f86270 */
[----:B------:R-:W-:Y:S02]  /*18f0*/  SEL R50, R7, RZ, !P5 ;  /* 0x000000ff07327207 */ /* 0x000fe40006800000 */
[----:B------:R-:W-:Y:S02]  /*1900*/  SEL R185, RZ, 0x4, P3 ;  /* 0x00000004ffb97807 */ /* 0x000fe40001800000 */
[----:B------:R-:W-:Y:S02]  /*1910*/  ISETP.GE.AND P5, PT, R119, R6, PT ;  /* 0x000000067700720c */ /* 0x000fe40003fa6270 */
[----:B------:R-:W-:Y:S02]  /*1920*/  ISETP.GE.AND P3, PT, R107, R8, PT ;  /* 0x000000086b00720c */ /* 0x000fe40003f66270 */
[----:B------:R-:W-:Y:S02]  /*1930*/  SEL R179, RZ, 0x4, P2 ;  /* 0x00000004ffb37807 */ /* 0x000fe40001000000 */
[----:B------:R-:W-:-:S02]  /*1940*/  SEL R180, RZ, 0x4, P1 ;  /* 0x00000004ffb47807 */ /* 0x000fc40000800000 */
[-C--:B------:R-:W-:Y:S02]  /*1950*/  ISETP.GE.AND P2, PT, R117, R8.reuse, PT ;  /* 0x000000087500720c */ /* 0x080fe40003f46270 */
[-C--:B------:R-:W-:Y:S02]  /*1960*/  ISETP.GE.AND P1, PT, R115, R8.reuse, PT ;  /* 0x000000087300720c */ /* 0x080fe40003f26270 */
[----:B------:R-:W-:Y:S02]  /*1970*/  ISETP.GE.AND P6, PT, R89, R8, PT ;  /* 0x000000085900720c */ /* 0x000fe40003fc6270 */
[C---:B------:R-:W-:Y:S02]  /*1980*/  SEL R55, R7.reuse, RZ, !P4 ;  /* 0x000000ff07377207 */ /* 0x040fe40006000000 */
[----:B------:R-:W-:Y:S02]  /*1990*/  SEL R7, R7, RZ, !P5 ;  /* 0x000000ff07077207 */ /* 0x000fe40006800000 */
[----:B------:R-:W-:-:S02]  /*19a0*/  SEL R178, RZ, 0x4, P3 ;  /* 0x00000004ffb27807 */ /* 0x000fc40001800000 */
[----:B------:R-:W-:Y:S01]  /*19b0*/  LEA R56, P0, R86, UR4, 0x2 ;  /* 0x0000000456387c11 */ /* 0x000fe2000f8010ff */
[----:B------:R-:W-:Y:S01]  /*19c0*/  ULDC UR4, c[0x0][0x240] ;  /* 0x0000900000047ab9 */ /* 0x000fe20000000800 */
[-C--:B------:R-:W-:Y:S01]  /*19d0*/  ISETP.GE.AND P5, PT, R99, R8.reuse, PT ;  /* 0x000000086300720c */ /* 0x080fe20003fa6270 */
[----:B------:R-:W-:Y:S01]  /*19e0*/  IMAD R92, R92, UR4, RZ ;  /* 0x000000045c5c7c24 */ /* 0x000fe2000f8e02ff */
[----:B------:R-:W-:Y:S01]  /*19f0*/  ISETP.GE.AND P3, PT, R119, R8, PT ;  /* 0x000000087700720c */ /* 0x000fe20003f66270 */
[----:B------:R-:W-:Y:S01]  /*1a00*/  IMAD R90, R90, UR4, RZ ;  /* 0x000000045a5a7c24 */ /* 0x000fe2000f8e02ff */
[----:B------:R-:W-:Y:S01]  /*1a10*/  SEL R75, RZ, 0x4, P2 ;  /* 0x00000004ff4b7807 */ /* 0x000fe20001000000 */
[----:B------:R-:W-:Y:S01]  /*1a20*/  IMAD R94, R94, UR4, RZ ;  /* 0x000000045e5e7c24 */ /* 0x000fe2000f8e02ff */
[----:B------:R-:W-:Y:S01]  /*1a30*/  SEL R176, RZ, 0x4, P1 ;  /* 0x00000004ffb07807 */ /* 0x000fe20000800000 */
[----:B------:R-:W-:Y:S01]  /*1a40*/  IMAD R100, R100, UR4, RZ ;  /* 0x0000000464647c24 */ /* 0x000fe2000f8e02ff */
[-C--:B------:R-:W-:Y:S01]  /*1a50*/  ISETP.GE.AND P2, PT, R95, R10.reuse, PT ;  /* 0x0000000a5f00720c */ /* 0x080fe20003f46270 */
[----:B------:R-:W-:Y:S01]  /*1a60*/  IMAD R96, R96, UR4, RZ ;  /* 0x0000000460607c24 */ /* 0x000fe2000f8e02ff */
[----:B------:R-:W-:Y:S01]  /*1a70*/  SEL R184, RZ, 0x4, P6 ;  /* 0x00000004ffb87807 */ /* 0x000fe20003000000 */
[----:B------:R-:W-:Y:S01]  /*1a80*/  IMAD R102, R102, UR4, RZ ;  /* 0x0000000466667c24 */ /* 0x000fe2000f8e02ff */
[----:B------:R-:W-:Y:S01]  /*1a90*/  ISETP.GE.AND P1, PT, R93, R10, PT ;  /* 0x0000000a5d00720c */ /* 0x000fe20003f26270 */
[----:B------:R-:W-:Y:S01]  /*1aa0*/  IMAD R106, R106, UR4, RZ ;  /* 0x000000046a6a7c24 */ /* 0x000fe2000f8e02ff */
[-C--:B------:R-:W-:Y:S01]  /*1ab0*/  ISETP.GE.AND P4, PT, R97, R8.reuse, PT ;  /* 0x000000086100720c */ /* 0x080fe20003f86270 */
[----:B------:R-:W-:Y:S01]  /*1ac0*/  IMAD R104, R104, UR4, RZ ;  /* 0x0000000468687c24 */ /* 0x000fe2000f8e02ff */
[-C--:B------:R-:W-:Y:S01]  /*1ad0*/  ISETP.GE.AND P6, PT, R101, R8.reuse, PT ;  /* 0x000000086500720c */ /* 0x080fe20003fc6270 */
[----:B------:R-:W-:Y:S01]  /*1ae0*/  IMAD R108, R108, UR4, RZ ;  /* 0x000000046c6c7c24 */ /* 0x000fe2000f8e02ff */
[----:B------:R-:W-:Y:S01]  /*1af0*/  LEA.HI.X.SX32 R74, R86, UR5, 0x2, P0 ;  /* 0x00000005564a7c11 */ /* 0x000fe200080f16ff */
[----:B------:R-:W-:Y:S01]  /*1b00*/  IMAD R112, R112, UR4, RZ ;  /* 0x0000000470707c24 */ /* 0x000fe2000f8e02ff */
[----:B------:R-:W-:Y:S01]  /*1b10*/  SEL R182, RZ, 0x4, P5 ;  /* 0x00000004ffb67807 */ /* 0x000fe20002800000 */
[----:B------:R-:W-:Y:S01]  /*1b20*/  IMAD R110, R110, UR4, RZ ;  /* 0x000000046e6e7c24 */ /* 0x000fe2000f8e02ff */
[----:B------:R-:W-:Y:S01]  /*1b30*/  SEL R172, RZ, 0x4, P3 ;  /* 0x00000004ffac7807 */ /* 0x000fe20001800000 */
[----:B------:R-:W-:Y:S01]  /*1b40*/  IMAD R114, R114, UR4, RZ ;  /* 0x0000000472727c24 */ /* 0x000fe2000f8e02ff */
[-C--:B------:R-:W-:Y:S01]  /*1b50*/  ISETP.GE.AND P0, PT, R68, R8.reuse, PT ;  /* 0x000000084400720c */ /* 0x080fe20003f06270 */
[----:B------:R-:W-:Y:S01]  /*1b60*/  IMAD R118, R118, UR4, RZ ;  /* 0x0000000476767c24 */ /* 0x000fe2000f8e02ff */
[----:B------:R-:W-:Y:S01]  /*1b70*/  ISETP.GE.AND P5, PT, R111, R8, PT ;  /* 0x000000086f00720c */ /* 0x000fe20003fa6270 */
[----:B------:R-:W-:Y:S01]  /*1b80*/  IMAD R116, R116, UR4, RZ ;  /* 0x0000000474747c24 */ /* 0x000fe2000f8e02ff */
[-C--:B------:R-:W-:Y:S01]  /*1b90*/  ISETP.GE.AND P3, PT, R97, R10.reuse, PT ;  /* 0x0000000a6100720c */ /* 0x080fe20003f66270 */
[----:B------:R-:W-:Y:S01]  /*1ba0*/  IMAD R120, R120, UR4, RZ ;  /* 0x0000000478787c24 */ /* 0x000fe2000f8e02ff */
[----:B------:R-:W-:Y:S01]  /*1bb0*/  SEL R167, RZ, 0x4, P2 ;  /* 0x00000004ffa77807 */ /* 0x000fe20001000000 */
[----:B------:R-:W-:Y:S01]  /*1bc0*/  IMAD R98, R98, UR4, RZ ;  /* 0x0000000462627c24 */ /* 0x000fe2000f8e02ff */
[----:B------:R-:W-:Y:S01]  /*1bd0*/  SEL R168, RZ, 0x4, P1 ;  /* 0x00000004ffa87807 */ /* 0x000fe20000800000 */
[----:B------:R-:W-:Y:S01]  /*1be0*/  UMOV UR4, 0x400 ;  /* 0x0000040000047882 */ /* 0x000fe20000000000 */
[----:B------:R-:W-:Y:S01]  /*1bf0*/  ISETP.GE.AND P2, PT, R107, R10, PT ;  /* 0x0000000a6b00720c */ /* 0x000fe20003f46270 */
[----:B-1----:R-:W-:Y:S01]  /*1c00*/  ULEA UR7, UR7, UR4, 0x18 ;  /* 0x0000000407077291 */ /* 0x002fe2000f8ec03f */
[----:B------:R-:W-:Y:S01]  /*1c10*/  SEL R183, RZ, 0x4, P4 ;  /* 0x00000004ffb77807 */ /* 0x000fe20002000000 */
[----:B------:R-:W-:Y:S01]  /*1c20*/  UIADD3 UR4, UR12, -0xc0, URZ ;  /* 0xffffff400c047890 */ /* 0x000fe2000fffe03f */
[----:B------:R-:W-:-:S02]  /*1c30*/  SEL R181, RZ, 0x4, P6 ;  /* 0x00000004ffb57807 */ /* 0x000fc40003000000 */
[----:B------:R-:W-:Y:S01]  /*1c40*/  ISETP.GE.AND P1, PT, R105, R10, PT ;  /* 0x0000000a6900720c */ /* 0x000fe20003f26270 */
[----:B------:R-:W-:Y:S01]  /*1c50*/  VIADD R147, R82, UR7 ;  /* 0x0000000752937c36 */ /* 0x000fe20008000000 */
[-C--:B------:R-:W-:Y:S02]  /*1c60*/  ISETP.GE.AND P4, PT, R109, R8.reuse, PT ;  /* 0x000000086d00720c */ /* 0x080fe40003f86270 */
[----:B------:R-:W-:Y:S02]  /*1c70*/  ISETP.GE.AND P6, PT, R113, R8, PT ;  /* 0x000000087100720c */ /* 0x000fe40003fc6270 */
[----:B------:R-:W-:Y:S02]  /*1c80*/  SEL R175, RZ, 0x4, P5 ;  /* 0x00000004ffaf7807 */ /* 0x000fe40002800000 */
[----:B------:R-:W-:Y:S02]  /*1c90*/  SEL R8, RZ, 0x4, P0 ;  /* 0x00000004ff087807 */ /* 0x000fe40000000000 */
[----:B------:R-:W-:-:S02]  /*1ca0*/  SEL R166, RZ, 0x4, P3 ;  /* 0x00000004ffa67807 */ /* 0x000fc40001800000 */
[-C--:B------:R-:W-:Y:S02]  /*1cb0*/  ISETP.GE.AND P5, PT, R89, R10.reuse, PT ;  /* 0x0000000a5900720c */ /* 0x080fe40003fa6270 */
[-C--:B------:R-:W-:Y:S02]  /*1cc0*/  ISETP.GE.AND P0, PT, R91, R10.reuse, PT ;  /* 0x0000000a5b00720c */ /* 0x080fe40003f06270 */
[-C--:B------:R-:W-:Y:S02]  /*1cd0*/  ISETP.GE.AND P3, PT, R109, R10.reuse, PT ;  /* 0x0000000a6d00720c */ /* 0x080fe40003f66270 */
[----:B------:R-:W-:Y:S02]  /*1ce0*/  SEL R160, RZ, 0x4, P2 ;  /* 0x00000004ffa07807 */ /* 0x000fe40001000000 */
[----:B------:R-:W-:Y:S02]  /*1cf0*/  SEL R159, RZ, 0x4, P1 ;  /* 0x00000004ff9f7807 */ /* 0x000fe40000800000 */
[----:B------:R-:W-:-:S02]  /*1d00*/  ISETP.GE.AND P2, PT, R119, R10, PT ;  /* 0x0000000a7700720c */ /* 0x000fc40003f46270 */
[----:B------:R-:W-:Y:S02]  /*1d10*/  ISETP.GE.AND P1, PT, R117, R10, PT ;  /* 0x0000000a7500720c */ /* 0x000fe40003f26270 */
[----:B------:R-:W-:Y:S02]  /*1d20*/  SEL R174, RZ, 0x4, P6 ;  /* 0x00000004ffae7807 */ /* 0x000fe40003000000 */
[----:B------:R-:W-:Y:S02]  /*1d30*/  SEL R170, RZ, 0x4, P5 ;  /* 0x00000004ffaa7807 */ /* 0x000fe40002800000 */
[----:B------:R-:W-:Y:S02]  /*1d40*/  SEL R171, RZ, 0x4, P0 ;  /* 0x00000004ffab7807 */ /* 0x000fe40000000000 */
[----:B------:R-:W-:Y:S02]  /*1d50*/  SEL R161, RZ, 0x4, P3 ;  /* 0x00000004ffa17807 */ /* 0x000fe40001800000 */
[----:B------:R-:W-:-:S02]  /*1d60*/  SEL R177, RZ, 0x4, P4 ;  /* 0x00000004ffb17807 */ /* 0x000fc40002000000 */
[-C--:B------:R-:W-:Y:S02]  /*1d70*/  ISETP.GE.AND P6, PT, R99, R10.reuse, PT ;  /* 0x0000000a6300720c */ /* 0x080fe40003fc6270 */
[-C--:B------:R-:W-:Y:S02]  /*1d80*/  ISETP.GE.AND P5, PT, R101, R10.reuse, PT ;  /* 0x0000000a6500720c */ /* 0x080fe40003fa6270 */
[----:B------:R-:W-:Y:S02]  /*1d90*/  ISETP.GE.AND P0, PT, R103, R10, PT ;  /* 0x0000000a6700720c */ /* 0x000fe40003f06270 */
[----:B------:R-:W-:Y:S02]  /*1da0*/  ISETP.GT.AND P3, PT, R88, 0x3f, PT ;  /* 0x0000003f5800780c */ /* 0x000fe40003f64270 */
[----:B------:R-:W-:Y:S02]  /*1db0*/  SEL R158, RZ, 0x4, P2 ;  /* 0x00000004ff9e7807 */ /* 0x000fe40001000000 */
[----:B------:R-:W-:-:S02]  /*1dc0*/  SEL R156, RZ, 0x4, P1 ;  /* 0x00000004ff9c7807 */ /* 0x000fc40000800000 */
[-C--:B------:R-:W-:Y:S02]  /*1dd0*/  LEA R30, P2, R92, R39.reuse, 0x2 ;  /* 0x000000275c1e7211 */ /* 0x080fe400078410ff */
[----:B------:R-:W-:Y:S02]  /*1de0*/  LEA R34, P1, R90, R39, 0x2 ;  /* 0x000000275a227211 */ /* 0x000fe400078210ff */
[----:B------:R-:W-:Y:S02]  /*1df0*/  SEL R165, RZ, 0x4, P6 ;  /* 0x00000004ffa57807 */ /* 0x000fe40003000000 */
[----:B------:R-:W-:Y:S02]  /*1e00*/  SEL R162, RZ, 0x4, P5 ;  /* 0x00000004ffa27807 */ /* 0x000fe40002800000 */
[----:B------:R-:W-:Y:S02]  /*1e10*/  SEL R164, RZ, 0x4, P0 ;  /* 0x00000004ffa47807 */ /* 0x000fe40000000000 */
[----:B------:R-:W-:-:S02]  /*1e20*/  SEL R40, R8, RZ, P3 ;  /* 0x000000ff08287207 */ /* 0x000fc40001800000 */
[----:B------:R-:W-:Y:S02]  /*1e30*/  SEL R184, R184, RZ, P3 ;  /* 0x000000ffb8b87207 */ /* 0x000fe40001800000 */
[----:B------:R-:W-:Y:S02]  /*1e40*/  SEL R187, R187, RZ, P3 ;  /* 0x000000ffbbbb7207 */ /* 0x000fe40001800000 */
[----:B------:R-:W-:Y:S02]  /*1e50*/  SEL R186, R186, RZ, P3 ;  /* 0x000000ffbaba7207 */ /* 0x000fe40001800000 */
[----:B------:R-:W-:Y:S02]  /*1e60*/  SEL R185, R185, RZ, P3 ;  /* 0x000000ffb9b97207 */ /* 0x000fe40001800000 */
[----:B------:R-:W-:Y:S02]  /*1e70*/  SEL R183, R183, RZ, P3 ;  /* 0x000000ffb7b77207 */ /* 0x000fe40001800000 */
        /* <DEDUP_REMOVED lines=11> */
[-C--:B------:R-:W-:Y:S02]  /*1f30*/  ISETP.GE.AND P4, PT, R68, R10.reuse, PT ;  /* 0x0000000a4400720c */ /* 0x080fe40003f86270 */
[----:B------:R-:W-:-:S02]  /*1f40*/  ISETP.GE.AND P6, PT, R111, R10, PT ;  /* 0x0000000a6f00720c */ /* 0x000fc40003fc6270 */
[-C--:B------:R-:W-:Y:S02]  /*1f50*/  ISETP.GE.AND P5, PT, R113, R10.reuse, PT ;  /* 0x0000000a7100720c */ /* 0x080fe40003fa6270 */
[----:B------:R-:W-:Y:S02]  /*1f60*/  ISETP.GE.AND P0, PT, R115, R10, PT ;  /* 0x0000000a7300720c */ /* 0x000fe40003f06270 */
[----:B------:R-:W-:Y:S02]  /*1f70*/  LEA R26, P3, R94, R39, 0x2 ;  /* 0x000000275e1a7211 */ /* 0x000fe400078610ff */
[-C--:B------:R-:W-:Y:S02]  /*1f80*/  LEA.HI.X.SX32 R31, R92, R45.reuse, 0x2, P2 ;  /* 0x0000002d5c1f7211 */ /* 0x080fe400010f16ff */
[----:B------:R-:W-:Y:S02]  /*1f90*/  LEA.HI.X.SX32 R35, R90, R45, 0x2, P1 ;  /* 0x0000002d5a237211 */ /* 0x000fe400008f16ff */
[----:B------:R-:W-:-:S02]  /*1fa0*/  LEA R10, P2, R100, R39, 0x2 ;  /* 0x00000027640a7211 */ /* 0x000fc400078410ff */
[----:B------:R-:W-:Y:S02]  /*1fb0*/  LEA R22, P1, R96, R39, 0x2 ;  /* 0x0000002760167211 */ /* 0x000fe400078210ff */
[----:B------:R-:W-:Y:S02]  /*1fc0*/  LEA.HI.X.SX32 R27, R94, R45, 0x2, P3 ;  /* 0x0000002d5e1b7211 */ /* 0x000fe400018f16ff */
        /* <DEDUP_REMOVED lines=16> */
[----:B------:R-:W-:Y:S02]  /*20d0*/  SEL R145, RZ, 0x4, P6 ;  /* 0x00000004ff917807 */ /* 0x000fe40003000000 */
[----:B------:R-:W-:Y:S02]  /*20e0*/  LEA R32, P1, R116, R39, 0x2 ;  /* 0x0000002774207211 */ /* 0x000fe400078210ff */
[----:B------:R-:W-:Y:S02]  /*20f0*/  ISETP.GT.AND P6, PT, R88, 0x5f, PT ;  /* 0x0000005f5800780c */ /* 0x000fe40003fc4270 */
[----:B------:R-:W-:Y:S02]  /*2100*/  SEL R9, RZ, 0x4, P4 ;  /* 0x00000004ff097807 */ /* 0x000fe40002000000 */
[----:B------:R-:W-:Y:S02]  /*2110*/  SEL R188, RZ, 0x4, P5 ;  /* 0x00000004ffbc7807 */ /* 0x000fe40002800000 */
[----:B------:R-:W-:-:S02]  /*2120*/  SEL R189, RZ, 0x4, P0 ;  /* 0x00000004ffbd7807 */ /* 0x000fc40000000000 */
[----:B------:R-:W-:Y:S02]  /*2130*/  LEA.HI.X.SX32 R29, R114, R45, 0x2, P3 ;  /* 0x0000002d721d7211 */ /* 0x000fe400018f16ff */
[----:B------:R-:W-:Y:S02]  /*2140*/  ISETP.GE.AND P5, PT, R89, R44, PT ;  /* 0x0000002c5900720c */ /* 0x000fe40003fa6270 */
[----:B------:R-:W-:Y:S02]  /*2150*/  LEA R38, P3, R120, R39, 0x2 ;  /* 0x0000002778267211 */ /* 0x000fe400078610ff */
[-C--:B------:R-:W-:Y:S02]  /*2160*/  LEA.HI.X.SX32 R37, R118, R45.reuse, 0x2, P2 ;  /* 0x0000002d76257211 */ /* 0x080fe400010f16ff */
[----:B------:R-:W-:Y:S02]  /*2170*/  LEA.HI.X.SX32 R33, R116, R45, 0x2, P1 ;  /* 0x0000002d74217211 */ /* 0x000fe400008f16ff */
[----:B------:R-:W-:-:S02]  /*2180*/  LEA R48, P2, R43, R56, 0x2 ;  /* 0x000000382b307211 */ /* 0x000fc400078410ff */
        /* <DEDUP_REMOVED lines=17> */
[----:B------:R-:W-:-:S02]  /*22a0*/  LEA R52, P1, R41, R56, 0x2 ;  /* 0x0000003829347211 */ /* 0x000fc400078210ff */
[----:B------:R-:W-:Y:S02]  /*22b0*/  LEA R8, P6, R98, R39, 0x2 ;  /* 0x0000002762087211 */ /* 0x000fe400078c10ff */
[----:B------:R-:W-:Y:S02]  /*22c0*/  LEA.HI.X.SX32 R39, R120, R45, 0x2, P3 ;  /* 0x0000002d78277211 */ /* 0x000fe400018f16ff */
[----:B------:R-:W-:Y:S02]  /*22d0*/  SEL R138, RZ, 0x4, P5 ;  /* 0x00000004ff8a7807 */ /* 0x000fe40002800000 */
[----:B------:R-:W-:Y:S02]  /*22e0*/  ISETP.GE.AND P3, PT, R93, R44, PT ;  /* 0x0000002c5d00720c */ /* 0x000fe40003f66270 */
[----:B------:R-:W-:Y:S01]  /*22f0*/  LEA.HI.X.SX32 R49, R43, R74, 0x2, P2 ;  /* 0x0000004a2b317211 */ /* 0x000fe200010f16ff */
[----:B------:R-:W-:Y:S01]  /*2300*/  IMAD R43, R4, 0x2, R43 ;  /* 0x00000002042b7824 */ /* 0x000fe200078e022b */
[----:B------:R-:W-:-:S02]  /*2310*/  ISETP.GE.AND P5, PT, R101, R44, PT ;  /* 0x0000002c6500720c */ /* 0x000fc40003fa6270 */
[----:B------:R-:W-:Y:S02]  /*2320*/  LEA.HI.X.SX32 R53, R41, R74, 0x2, P1 ;  /* 0x0000004a29357211 */ /* 0x000fe400008f16ff */
[-C--:B------:R-:W-:Y:S02]  /*2330*/  ISETP.GE.AND P2, PT, R97, R44.reuse, PT ;  /* 0x0000002c6100720c */ /* 0x080fe40003f46270 */
[-C--:B------:R-:W-:Y:S02]  /*2340*/  ISETP.GE.AND P1, PT, R95, R44.reuse, PT ;  /* 0x0000002c5f00720c */ /* 0x080fe40003f26270 */
[----:B------:R-:W-:Y:S02]  /*2350*/  SEL R154, RZ, 0x4, P3 ;  /* 0x00000004ff9a7807 */ /* 0x000fe40001800000 */
[----:B------:R-:W-:Y:S02]  /*2360*/  SEL R140, RZ, 0x4, P5 ;  /* 0x00000004ff8c7807 */ /* 0x000fe40002800000 */
[----:B------:R-:W-:-:S02]  /*2370*/  ISETP.GE.AND P3, PT, R105, R44, PT ;  /* 0x0000002c6900720c */ /* 0x000fc40003f66270 */
[----:B------:R-:W-:Y:S02]  /*2380*/  SEL R150, RZ, 0x4, P2 ;  /* 0x00000004ff967807 */ /* 0x000fe40001000000 */
[-C--:B------:R-:W-:Y:S02]  /*2390*/  ISETP.GE.AND P5, PT, R113, R44.reuse, PT ;  /* 0x0000002c7100720c */ /* 0x080fe40003fa6270 */
[----:B------:R-:W-:Y:S02]  /*23a0*/  SEL R148, RZ, 0x4, P1 ;  /* 0x00000004ff947807 */ /* 0x000fe40000800000 */
[-C--:B------:R-:W-:Y:S02]  /*23b0*/  ISETP.GE.AND P2, PT, R109, R44.reuse, PT ;  /* 0x0000002c6d00720c */ /* 0x080fe40003f46270 */
[-C--:B------:R-:W-:Y:S02]  /*23c0*/  ISETP.GE.AND P4, PT, R68, R44.reuse, PT ;  /* 0x0000002c4400720c */ /* 0x080fe40003f86270 */
[----:B------:R-:W-:-:S02]  /*23d0*/  ISETP.GE.AND P1, PT, R107, R44, PT ;  /* 0x0000002c6b00720c */ /* 0x000fc40003f26270 */
[----:B------:R-:W-:Y:S02]  /*23e0*/  SEL R124, RZ, 0x4, P3 ;  /* 0x00000004ff7c7807 */ /* 0x000fe40001800000 */
[----:B------:R-:W-:Y:S02]  /*23f0*/  SEL R134, RZ, 0x4, P5 ;  /* 0x00000004ff867807 */ /* 0x000fe40002800000 */
[-C--:B------:R-:W-:Y:S02]  /*2400*/  ISETP.GE.AND P3, PT, R117, R44.reuse, PT ;  /* 0x0000002c7500720c */ /* 0x080fe40003f66270 */
[----:B------:R-:W-:Y:S02]  /*2410*/  SEL R136, RZ, 0x4, P2 ;  /* 0x00000004ff887807 */ /* 0x000fe40001000000 */
[----:B------:R-:W-:Y:S02]  /*2420*/  ISETP.NE.U32.AND P5, PT, R40, RZ, PT ;  /* 0x000000ff2800720c */ /* 0x000fe40003fa5070 */
[----:B------:R-:W-:-:S02]  /*2430*/  ISETP.GE.AND P0, PT, R91, R44, PT ;  /* 0x0000002c5b00720c */ /* 0x000fc40003f06270 */
[----:B------:R-:W-:Y:S02]  /*2440*/  SEL R144, RZ, 0x4, P1 ;  /* 0x00000004ff907807 */ /* 0x000fe40000800000 */
[----:B------:R-:W-:Y:S02]  /*2450*/  ISETP.NE.U32.AND P2, PT, R46, RZ, PT ;  /* 0x000000ff2e00720c */ /* 0x000fe40003f45070 */
[----:B------:R-:W-:Y:S02]  /*2460*/  SEL R40, RZ, 0x4, P4 ;  /* 0x00000004ff287807 */ /* 0x000fe40002000000 */
[----:B------:R-:W-:Y:S02]  /*2470*/  ISETP.GE.AND P1, PT, R119, R44, PT ;  /* 0x0000002c7700720c */ /* 0x000fe40003f26270 */
[----:B------:R-:W-:Y:S02]  /*2480*/  LEA R46, P4, R43, R56, 0x2 ;  /* 0x000000382b2e7211 */ /* 0x000fe400078810ff */
[----:B------:R-:W-:-:S02]  /*2490*/  SEL R130, RZ, 0x4, P3 ;  /* 0x00000004ff827807 */ /* 0x000fc40001800000 */
[----:B------:R-:W-:Y:S02]  /*24a0*/  LEA.HI.X.SX32 R9, R98, R45, 0x2, P6 ;  /* 0x0000002d62097211 */ /* 0x000fe400030f16ff */
[----:B------:R-:W-:Y:S02]  /*24b0*/  SEL R152, RZ, 0x4, P0 ;  /* 0x00000004ff987807 */ /* 0x000fe40000000000 */
[----:B------:R-:W-:Y:S02]  /*24c0*/  ISETP.NE.U32.AND P3, PT, R47, RZ, PT ;  /* 0x000000ff2f00720c */ /* 0x000fe40003f65070 */
[-C--:B------:R-:W-:Y:S02]  /*24d0*/  ISETP.GE.AND P6, PT, R99, R44.reuse, PT ;  /* 0x0000002c6300720c */ /* 0x080fe40003fc6270 */
[----:B------:R-:W-:Y:S02]  /*24e0*/  ISETP.GE.AND P0, PT, R103, R44, PT ;  /* 0x0000002c6700720c */ /* 0x000fe40003f06270 */
[----:B------:R-:W-:-:S02]  /*24f0*/  SEL R128, RZ, 0x4, P1 ;  /* 0x00000004ff807807 */ /* 0x000fc40000800000 */
[----:B------:R-:W-:Y:S01]  /*2500*/  LEA.HI.X.SX32 R47, R43, R74, 0x2, P4 ;  /* 0x0000004a2b2f7211 */ /* 0x000fe200020f16ff */
[----:B------:R-:W-:Y:S01]  /*2510*/  IMAD R43, R4, 0x2, R43 ;  /* 0x00000002042b7824 */ /* 0x000fe200078e022b */
[----:B------:R-:W-:Y:S02]  /*2520*/  ISETP.GT.AND P1, PT, R88, 0x7f, PT ;  /* 0x0000007f5800780c */ /* 0x000fe40003f24270 */
[----:B------:R-:W-:Y:S02]  /*2530*/  SEL R126, RZ, 0x4, P6 ;  /* 0x00000004ff7e7807 */ /* 0x000fe40003000000 */
[----:B------:R-:W-:Y:S02]  /*2540*/  SEL R146, RZ, 0x4, P0 ;  /* 0x00000004ff927807 */ /* 0x000fe40000000000 */
[-C--:B------:R-:W-:Y:S02]  /*2550*/  ISETP.GE.AND P6, PT, R111, R44.reuse, PT ;  /* 0x0000002c6f00720c */ /* 0x080fe40003fc6270 */
[----:B------:R-:W-:-:S02]  /*2560*/  ISETP.GE.AND P0, PT, R115, R44, PT ;  /* 0x0000002c7300720c */ /* 0x000fc40003f06270 */
[----:B------:R-:W-:Y:S02]  /*2570*/  SEL R192, R40, RZ, P1 ;  /* 0x000000ff28c07207 */ /* 0x000fe40000800000 */
[----:B------:R-:W-:Y:S02]  /*2580*/  LOP3.LUT R40, R122, 0x60, RZ, 0xc0, !PT ;  /* 0x000000607a287812 */ /* 0x000fe400078ec0ff */
[C---:B------:R-:W-:Y:S02]  /*2590*/  LEA R44, P4, R43.reuse, R56, 0x2 ;  /* 0x000000382b2c7211 */ /* 0x040fe400078810ff */
[----:B------:R-:W-:Y:S02]  /*25a0*/  SHF.R.U32.HI R41, RZ, 0x1, R40 ;  /* 0x00000001ff297819 */ /* 0x000fe40000011628 */
[----:B------:R-:W-:Y:S02]  /*25b0*/  LEA.HI.X.SX32 R45, R43, R74, 0x2, P4 ;  /* 0x0000004a2b2d7211 */ /* 0x000fe400020f16ff */
[----:B------:R-:W-:-:S02]  /*25c0*/  LEA R40, P4, R121, R56, 0x2 ;  /* 0x0000003879287211 */ /* 0x000fc400078810ff */
[----:B------:R-:W-:Y:S02]  /*25d0*/  SEL R132, RZ, 0x4, P0 ;  /* 0x00000004ff847807 */ /* 0x000fe40000000000 */
[----:B------:R-:W-:Y:S02]  /*25e0*/  LOP3.LUT R84, R84, R41, RZ, 0x3c, !PT ;  /* 0x0000002954547212 */ /* 0x000fe400078e3cff */
[----:B------:R-:W-:Y:S02]  /*25f0*/  ISETP.NE.U32.AND P0, PT, R42, RZ, PT ;  /* 0x000000ff2a00720c */ /* 0x000fe40003f05070 */
[----:B------:R-:W-:Y:S02]  /*2600*/  LEA.HI.X.SX32 R41, R121, R74, 0x2, P4 ;  /* 0x0000004a79297211 */ /* 0x000fe400020f16ff */
[----:B------:R-:W-:Y:S02]  /*2610*/  LEA R42, P4, R123, R56, 0x2 ;  /* 0x000000387b2a7211 */ /* 0x000fe400078810ff */
[----:B------:R-:W-:Y:S01]  /*2620*/  P2R R169, PR, RZ, 0x1 ;  /* 0x00000001ffa97803 */ /* 0x000fe20000000000 */
[----:B------:R-:W-:Y:S01]  /*2630*/  @!PT LDS RZ, [RZ] ;  /* 0x00000000fffff984 */ /* 0x000fe20000000800 */
[----:B------:R-:W-:Y:S01]  /*2640*/  @!PT LDS RZ, [RZ] ;  /* 0x00000000fffff984 */ /* 0x000fe20000000800 */
[----:B------:R-:W-:Y:S01]  /*2650*/  @!PT LDS RZ, [RZ] ;  /* 0x00000000fffff984 */ /* 0x000fe20000000800 */
[----:B------:R1:W-:Y:S01]  /*2660*/  LDGSTS.E [R147], desc[UR16][R40.64], P2 ;  /* 0x0000000028937fae */ /* 0x0003e20009121850 */
[----:B------:R-:W-:-:S02]  /*2670*/  SEL R142, RZ, 0x4, P6 ;  /* 0x00000004ff8e7807 */ /* 0x000fc40003000000 */
[----:B------:R-:W-:Y:S02]  /*2680*/  LEA.HI.X.SX32 R43, R123, R74, 0x2, P4 ;  /* 0x0000004a7b2b7211 */ /* 0x000fe400020f16ff */
[----:B------:R-:W-:Y:S02]  /*2690*/  ISETP.NE.U32.AND P0, PT, R50, RZ, PT ;  /* 0x000000ff3200720c */ /* 0x000fe40003f05070 */
[----:B------:R-:W-:Y:S01]  /*26a0*/  LEA R50, P4, R125, R56, 0x2 ;  /* 0x000000387d327211 */ /* 0x000fe200078810ff */
[----:B------:R2:W-:Y:S01]  /*26b0*/  LDGSTS.E [R147+0x8], desc[UR16][R42.64], P3 ;  /* 0x000080002a937fae */ /* 0x0005e20009921850 */
[----:B------:R-:W-:Y:S02]  /*26c0*/  P2R R191, PR, RZ, 0x20 ;  /* 0x00000020ffbf7803 */ /* 0x000fe40000000000 */
[----:B------:R-:W-:Y:S02]  /*26d0*/  ISETP.NE.U32.AND P5, PT, R51, RZ, PT ;  /* 0x000000ff3300720c */ /* 0x000fe40003fa5070 */
        /* <DEDUP_REMOVED lines=16> */
[----:B------:R-:W-:Y:S02]  /*27e0*/  ISETP.NE.U32.AND P1, PT, R54, RZ, PT ;  /* 0x000000ff3600720c */ /* 0x000fe40003f25070 */
[----:B------:R-:W-:Y:S02]  /*27f0*/  LEA.HI.X.SX32 R51, R125, R74, 0x2, P4 ;  /* 0x0000004a7d337211 */ /* 0x000fe400020f16ff */
[----:B------:R-:W-:-:S02]  /*2800*/  LEA R54, P4, R127, R56, 0x2 ;  /* 0x000000387f367211 */ /* 0x000fc400078810ff */
[----:B------:R-:W-:Y:S02]  /*2810*/  ISETP.NE.U32.AND P6, PT, R55, RZ, PT ;  /* 0x000000ff3700720c */ /* 0x000fe40003fc5070 */
[----:B------:R-:W-:Y:S02]  /*2820*/  LEA.HI.X.SX32 R55, R127, R74, 0x2, P4 ;  /* 0x0000004a7f377211 */ /* 0x000fe400020f16ff */
[----:B------:R-:W-:Y:S02]  /*2830*/  LEA R58, P4, R129, R56, 0x2 ;  /* 0x00000038813a7211 */ /* 0x000fe400078810ff */
[----:B------:R-:W-:Y:S02]  /*2840*/  ISETP.NE.U32.AND P2, PT, R79, RZ, PT ;  /* 0x000000ff4f00720c */ /* 0x000fe40003f45070 */
[----:B------:R-:W-:Y:S02]  /*2850*/  LEA.HI.X.SX32 R59, R129, R74, 0x2, P4 ;  /* 0x0000004a813b7211 */ /* 0x000fe400020f16ff */
[----:B------:R-:W-:-:S02]  /*2860*/  LEA R62, P4, R131, R56, 0x2 ;  /* 0x00000038833e7211 */ /* 0x000fc400078810ff */
[C---:B------:R-:W-:Y:S02]  /*2870*/  LOP3.LUT R81, R82.reuse, 0x10, RZ, 0x3c, !PT ;  /* 0x0000001052517812 */ /* 0x040fe400078e3cff */
[----:B------:R-:W-:Y:S02]  /*2880*/  LEA.HI.X.SX32 R63, R131, R74, 0x2, P4 ;  /* 0x0000004a833f7211 */ /* 0x000fe400020f16ff */
[----:B------:R-:W-:Y:S01]  /*2890*/  LEA R66, P4, R133, R56, 0x2 ;  /* 0x0000003885427211 */ /* 0x000fe200078810ff */
[----:B------:R-:W-:Y:S01]  /*28a0*/  VIADD R149, R81, UR7 ;  /* 0x0000000751957c36 */ /* 0x000fe20008000000 */
[C---:B------:R-:W-:Y:S02]  /*28b0*/  LOP3.LUT R80, R82.reuse, 0x20, RZ, 0x3c, !PT ;  /* 0x0000002052507812 */ /* 0x040fe400078e3cff */
[----:B------:R-:W-:Y:S02]  /*28c0*/  LEA.HI.X.SX32 R67, R133, R74, 0x2, P4 ;  /* 0x0000004a85437211 */ /* 0x000fe400020f16ff */
[----:B------:R-:W-:Y:S01]  /*28d0*/  LEA R72, P4, R135, R56, 0x2 ;  /* 0x0000003887487211 */ /* 0x000fe200078810ff */
[----:B------:R3:W-:Y:S01]  /*28e0*/  LDGSTS.E [R149], desc[UR16][R50.64], P5 ;  /* 0x0000000032957fae */ /* 0x0007e2000a921850 */
[----:B------:R-:W-:-:S02]  /*28f0*/  LOP3.LUT R79, R82, 0x30, RZ, 0x3c, !PT ;  /* 0x00000030524f7812 */ /* 0x000fc400078e3cff */
[----:B------:R-:W-:Y:S01]  /*2900*/  LEA.HI.X.SX32 R73, R135, R74, 0x2, P4 ;  /* 0x0000004a87497211 */ /* 0x000fe200020f16ff */
[----:B------:R4:W-:Y:S01]  /*2910*/  LDGSTS.E [R149+0x8], desc[UR16][R54.64], P1 ;  /* 0x0000800036957fae */ /* 0x0009e20008921850 */
[----:B------:R-:W-:Y:S02]  /*2920*/  LEA R70, P4, R137, R56, 0x2 ;  /* 0x0000003889467211 */ /* 0x000fe400078810ff */
[----:B------:R-:W-:Y:S01]  /*2930*/  ISETP.NE.U32.AND P3, PT, R163, RZ, PT ;  /* 0x000000ffa300720c */ /* 0x000fe20003f65070 */
[----:B------:R-:W-:Y:S01]  /*2940*/  VIADD R163, R84, UR7 ;  /* 0x0000000754a37c36 */ /* 0x000fe20008000000 */
[----:B------:R-:W-:Y:S02]  /*2950*/  LEA.HI.X.SX32 R71, R137, R74, 0x2, P4 ;  /* 0x0000004a89477211 */ /* 0x000fe400020f16ff */
[----:B------:R-:W-:Y:S02]  /*2960*/  LEA R64, P4, R139, R56, 0x2 ;  /* 0x000000388b407211 */ /* 0x000fe400078810ff */
[----:B------:R-:W-:-:S02]  /*2970*/  ISETP.NE.U32.AND P5, PT, R75, RZ, PT ;  /* 0x000000ff4b00720c */ /* 0x000fc40003fa5070 */
[----:B------:R-:W-:Y:S02]  /*2980*/  LEA.HI.X.SX32 R65, R139, R74, 0x2, P4 ;  /* 0x0000004a8b417211 */ /* 0x000fe400020f16ff */
[C---:B------:R-:W-:Y:S02]  /*2990*/  LEA R60, P4, R141.reuse, R56, 0x2 ;  /* 0x000000388d3c7211 */ /* 0x040fe400078810ff */
[----:B------:R-:W-:Y:S02]  /*29a0*/  LOP3.LUT R75, R82, 0x70, RZ, 0x3c, !PT ;  /* 0x00000070524b7812 */ /* 0x000fe400078e3cff */
[----:B------:R-:W-:Y:S02]  /*29b0*/  LEA.HI.X.SX32 R61, R141, R74, 0x2, P4 ;  /* 0x0000004a8d3d7211 */ /* 0x000fe400020f16ff */
[----:B------:R-:W-:Y:S02]  /*29c0*/  LEA R56, P4, R143, R56, 0x2 ;  /* 0x000000388f387211 */ /* 0x000fe400078810ff */
[----:B------:R-:W-:-:S02]  /*29d0*/  P2R R193, PR, RZ, 0x20 ;  /* 0x00000020ffc17803 */ /* 0x000fc40000000000 */
[----:B------:R-:W-:Y:S02]  /*29e0*/  LEA.HI.X.SX32 R57, R143, R74, 0x2, P4 ;  /* 0x0000004a8f397211 */ /* 0x000fe400020f16ff */
[----:B------:R-:W-:Y:S01]  /*29f0*/  ISETP.NE.U32.AND P4, PT, R151, RZ, PT ;  /* 0x000000ff9700720c */ /* 0x000fe20003f85070 */
[----:B------:R-:W-:Y:S01]  /*2a00*/  VIADD R151, R80, UR7 ;  /* 0x0000000750977c36 */ /* 0x000fe20008000000 */
[----:B------:R-:W-:Y:S02]  /*2a10*/  LOP3.LUT R74, R84, 0x40, RZ, 0x3c, !PT ;  /* 0x00000040544a7812 */ /* 0x000fe400078e3cff */
[----:B------:R-:W-:Y:S02]  /*2a20*/  ISETP.NE.U32.AND P5, PT, R184, RZ, PT ;  /* 0x000000ffb800720c */ /* 0x000fe40003fa5070 */
[----:B------:R5:W-:Y:S01]  /*2a30*/  LDGSTS.E [R151], desc[UR16][R58.64], P2 ;  /* 0x000000003a977fae */ /* 0x000be20009121850 */
[----:B------:R-:W-:Y:S02]  /*2a40*/  ISETP.NE.U32.AND P2, PT, R78, RZ, PT ;  /* 0x000000ff4e00720c */ /* 0x000fe40003f45070 */
[----:B------:R-:W-:-:S02]  /*2a50*/  LOP3.LUT R78, R82, 0x40, RZ, 0x3c, !PT ;  /* 0x00000040524e7812 */ /* 0x000fc400078e3cff */
[----:B------:R-:W-:Y:S02]  /*2a60*/  ISETP.NE.U32.AND P1, PT, R188, RZ, PT ;  /* 0x000000ffbc00720c */ /* 0x000fe40003f25070 */
[----:B------:R5:W-:Y:S01]  /*2a70*/  LDGSTS.E [R151+0x8], desc[UR16][R62.64], P4 ;  /* 0x000080003e977fae */ /* 0x000be2000a121850 */
[----:B------:R-:W-:Y:S01]  /*2a80*/  ISETP.NE.U32.AND P4, PT, R153, RZ, PT ;  /* 0x000000ff9900720c */ /* 0x000fe20003f85070 */
[----:B------:R-:W-:-:S05]  /*2a90*/  VIADD R153, R79, UR7 ;  /* 0x000000074f997c36 */ /* 0x000fca0008000000 */
[----:B------:R5:W-:Y:S01]  /*2aa0*/  LDGSTS.E [R153], desc[UR16][R66.64], P2 ;  /* 0x0000000042997fae */ /* 0x000be20009121850 */
[----:B------:R-:W-:Y:S02]  /*2ab0*/  ISETP.NE.U32.AND P2, PT, R77, RZ, PT ;  /* 0x000000ff4d00720c */ /* 0x000fe40003f45070 */
[----:B------:R-:W-:-:S04]  /*2ac0*/  LOP3.LUT R77, R82, 0x50, RZ, 0x3c, !PT ;  /* 0x00000050524d7812 */ /* 0x000fc800078e3cff */
[----:B------:R5:W-:Y:S01]  /*2ad0*/  LDGSTS.E [R153+0x8], desc[UR16][R72.64], P4 ;  /* 0x0000800048997fae */ /* 0x000be2000a121850 */
[----:B------:R-:W-:Y:S01]  /*2ae0*/  ISETP.NE.U32.AND P4, PT, R155, RZ, PT ;  /* 0x000000ff9b00720c */ /* 0x000fe20003f85070 */
[----:B------:R-:W-:Y:S02]  /*2af0*/  VIADD R155, R78, UR7 ;  /* 0x000000074e9b7c36 */ /* 0x000fe40008000000 */
[----:B------:R-:W-:-:S03]  /*2b00*/  VIADD R157, R77, UR7 ;  /* 0x000000074d9d7c36 */ /* 0x000fc60008000000 */
[----:B------:R5:W-:Y:S01]  /*2b10*/  LDGSTS.E [R155], desc[UR16][R70.64], P2 ;  /* 0x00000000469b7fae */ /* 0x000be20009121850 */
[----:B------:R-:W-:-:S06]  /*2b20*/  ISETP.NE.U32.AND P2, PT, R173, RZ, PT ;  /* 0x000000ffad00720c */ /* 0x000fcc0003f45070 */
[----:B------:R5:W-:Y:S01]  /*2b30*/  LDGSTS.E [R155+0x8], desc[UR16][R64.64], P4 ;  /* 0x00008000409b7fae */ /* 0x000be2000a121850 */
[----:B------:R-:W-:Y:S02]  /*2b40*/  ISETP.NE.U32.AND P4, PT, R76, RZ, PT ;  /* 0x000000ff4c00720c */ /* 0x000fe40003f85070 */
[----:B------:R-:W-:-:S11]  /*2b50*/  LOP3.LUT R76, R82, 0x60, RZ, 0x3c, !PT ;  /* 0x00000060524c7812 */ /* 0x000fd600078e3cff */
[----:B------:R5:W-:Y:S01]  /*2b60*/  LDGSTS.E [R157], desc[UR16][R60.64], P4 ;  /* 0x000000003c9d7fae */ /* 0x000be2000a121850 */
[----:B------:R-:W-:-:S03]  /*2b70*/  ISETP.NE.U32.AND P4, PT, R190, RZ, PT ;  /* 0x000000ffbe00720c */ /* 0x000fc60003f85070 */
[----:B------:R5:W-:Y:S01]  /*2b80*/  LDGSTS.E [R157+0x8], desc[UR16][R56.64], P0 ;  /* 0x00008000389d7fae */ /* 0x000be20008121850 */
[----:B------:R-:W-:Y:S01]  /*2b90*/  ISETP.NE.U32.AND P0, PT, R159, RZ, PT ;  /* 0x000000ff9f00720c */ /* 0x000fe20003f05070 */
[----:B------:R-:W-:-:S03]  /*2ba0*/  VIADD R159, R76, UR7 ;  /* 0x000000074c9f7c36 */ /* 0x000fc60008000000 */
[----:B------:R-:W-:Y:S02]  /*2bb0*/  P2R R173, PR, RZ, 0x1 ;  /* 0x00000001ffad7803 */ /* 0x000fe40000000000 */
[----:B------:R5:W-:Y:S01]  /*2bc0*/  LDGSTS.E [R159], desc[UR16][R52.64], P2 ;  /* 0x00000000349f7fae */ /* 0x000be20009121850 */
[----:B------:R-:W-:Y:S01]  /*2bd0*/  ISETP.NE.U32.AND P2, PT, R7, RZ, PT ;  /* 0x000000ff0700720c */ /* 0x000fe20003f45070 */
[----:B------:R-:W-:Y:S01]  /*2be0*/  IMAD.SHL.U32 R7, R4, 0x20, RZ ;  /* 0x0000002004077824 */ /* 0x000fe200078e00ff */
[----:B------:R-:W-:Y:S01]  /*2bf0*/  ISETP.NE.U32.AND P0, PT, R187, RZ, PT ;  /* 0x000000ffbb00720c */ /* 0x000fe20003f05070 */
[----:B------:R5:W-:Y:S01]  /*2c00*/  LDGSTS.E [R159+0x8], desc[UR16][R48.64], P4 ;  /* 0x00008000309f7fae */ /* 0x000be2000a121850 */
[----:B------:R-:W-:Y:S01]  /*2c10*/  ISETP.NE.U32.AND P4, PT, R161, RZ, PT ;  /* 0x000000ffa100720c */ /* 0x000fe20003f85070 */
[----:B------:R-:W-:Y:S02]  /*2c20*/  VIADD R161, R75, UR7 ;  /* 0x000000074ba17c36 */ /* 0x000fe40008000000 */
[----:B-1----:R-:W-:-:S03]  /*2c30*/  IMAD.WIDE R40, R7, 0x4, R40 ;  /* 0x0000000407287825 */ /* 0x002fc600078e0228 */
[----:B------:R1:W-:Y:S01]  /*2c40*/  LDGSTS.E [R161], desc[UR16][R46.64], P3 ;  /* 0x000000002ea17fae */ /* 0x0003e20009921850 */
[----:B--2---:R-:W-:Y:S01]  /*2c50*/  IMAD.WIDE R42, R7, 0x4, R42 ;  /* 0x00000004072a7825 */ /* 0x004fe200078e022a */
[----:B------:R-:W-:Y:S02]  /*2c60*/  ISETP.NE.U32.AND P3, PT, R192, RZ, PT ;  /* 0x000000ffc000720c */ /* 0x000fe40003f65070 */
[----:B------:R2:W-:Y:S01]  /*2c70*/  LDGSTS.E [R161+0x8], desc[UR16][R44.64], P2 ;  /* 0x000080002ca17fae */ /* 0x0005e20009121850 */
[----:B------:R-:W-:Y:S01]  /*2c80*/  ISETP.NE.U32.AND P2, PT, R145, RZ, PT ;  /* 0x000000ff9100720c */ /* 0x000fe20003f45070 */
[----:B------:R-:W-:Y:S02]  /*2c90*/  VIADD R145, R74, UR7 ;  /* 0x000000074a917c36 */ /* 0x000fe40008000000 */
[----:B------:R-:W0:Y:S01]  /*2ca0*/  LDGDEPBAR ;  /* 0x00000000000079af */ /* 0x000e220000000000 */
[----:B---3--:R-:W-:-:S03]  /*2cb0*/  IMAD.WIDE R50, R7, 0x4, R50 ;  /* 0x0000000407327825 */ /* 0x008fc600078e0232 */
[----:B------:R3:W-:Y:S01]  /*2cc0*/  LDGSTS.E [R163+0x10000], desc[UR16][R34.64], P6 ;  /* 0x1000000022a37fae */ /* 0x0007e2000b121850 */
[----:B----4-:R-:W-:-:S03]  /*2cd0*/  IMAD.WIDE R54, R7, 0x4, R54 ;  /* 0x0000000407367825 */ /* 0x010fc600078e0236 */
[----:B------:R4:W-:Y:S01]  /*2ce0*/  LDGSTS.E [R163+0x10400], desc[UR16][R26.64], P6 ;  /* 0x104000001aa37fae */ /* 0x0009e2000b121850 */
[----:B-----5:R-:W-:-:S03]  /*2cf0*/  IMAD.WIDE R58, R7, 0x4, R58 ;  /* 0x00000004073a7825 */ /* 0x020fc600078e023a */
[----:B------:R5:W-:Y:S01]  /*2d00*/  LDGSTS.E [R163+0x10800], desc[UR16][R8.64], P6 ;  /* 0x1080000008a37fae */ /* 0x000be2000b121850 */
[----:B------:R-:W-:-:S03]  /*2d10*/  IMAD.WIDE R62, R7, 0x4, R62 ;  /* 0x00000004073e7825 */ /* 0x000fc600078e023e */
        /* <DEDUP_REMOVED lines=17> */
[----:B-1----:R-:W-:-:S03]  /*2e30*/  IMAD.WIDE R46, R7, 0x4, R46 ;  /* 0x00000004072e7825 */ /* 0x002fc600078e022e */
[----:B------:R1:W-:Y:S01]  /*2e40*/  LDGSTS.E [R145+0x11200], desc[UR16][R18.64], P6 ;  /* 0x1120000012917fae */ /* 0x0003e2000b121850 */
[----:B--2---:R-:W-:-:S03]  /*2e50*/  IMAD.WIDE R44, R7, 0x4, R44 ;  /* 0x00000004072c7825 */ /* 0x004fc600078e022c */
[----:B------:R2:W-:Y:S01]  /*2e60*/  LDGSTS.E [R145+0x11600], desc[UR16][R24.64], P6 ;  /* 0x1160000018917fae */ /* 0x0005e2000b121850 */
[----:B---3--:R-:W-:-:S03]  /*2e70*/  IMAD.WIDE R34, R5, 0x4, R34 ;  /* 0x0000000405227825 */ /* 0x008fc600078e0222 */
[----:B------:R3:W-:Y:S01]  /*2e80*/  LDGSTS.E [R145+0x11a00], desc[UR16][R32.64], P6 ;  /* 0x11a0000020917fae */ /* 0x0007e2000b121850 */
[----:B----4-:R-:W-:-:S03]  /*2e90*/  IMAD.WIDE R26, R5, 0x4, R26 ;  /* 0x00000004051a7825 */ /* 0x010fc600078e021a */
[----:B------:R4:W-:Y:S01]  /*2ea0*/  LDGSTS.E [R145+0x11e00], desc[UR16][R38.64], P6 ;  /* 0x11e0000026917fae */ /* 0x0009e2000b121850 */
[----:B-----5:R-:W-:Y:S01]  /*2eb0*/  IMAD.WIDE R8, R5, 0x4, R8 ;  /* 0x0000000405087825 */ /* 0x020fe200078e0208 */
[----:B------:R-:W-:Y:S02]  /*2ec0*/  ISETP.NE.U32.AND P6, PT, R189, RZ, PT ;  /* 0x000000ffbd00720c */ /* 0x000fe40003fc5070 */
[----:B------:R-:W0:Y:S01]  /*2ed0*/  LDGDEPBAR ;  /* 0x00000000000079af */ /* 0x000e220000000000 */
[C---:B------:R-:W-:Y:S01]  /*2ee0*/  IMAD.WIDE R12, R5.reuse, 0x4, R12 ;  /* 0x00000004050c7825 */ /* 0x040fe200078e020c */
[----:B------:R-:W-:Y:S03]  /*2ef0*/  BAR.SYNC.DEFER_BLOCKING 0x0 ;  /* 0x0000000000007b1d */ /* 0x000fe60000010000 */
[----:B------:R-:W-:-:S04]  /*2f00*/  IMAD.WIDE R16, R5, 0x4, R16 ;  /* 0x0000000405107825 */ /* 0x000fc800078e0210 */
[----:B------:R-:W-:-:S04]  /*2f10*/  IMAD.WIDE R20, R5, 0x4, R20 ;  /* 0x0000000405147825 */ /* 0x000fc800078e0214 */
[----:B------:R-:W-:-:S04]  /*2f20*/  IMAD.WIDE R28, R5, 0x4, R28 ;  /* 0x00000004051c7825 */ /* 0x000fc800078e021c */
[----:B------:R-:W-:-:S04]  /*2f30*/  IMAD.WIDE R36, R5, 0x4, R36 ;  /* 0x0000000405247825 */ /* 0x000fc800078e0224 */
[----:B------:R-:W-:-:S04]  /*2f40*/  IMAD.WIDE R30, R5, 0x4, R30 ;  /* 0x00000004051e7825 */ /* 0x000fc800078e021e */
[C---:B------:R-:W-:Y:S01]  /*2f50*/  IMAD.WIDE R22, R5.reuse, 0x4, R22 ;  /* 0x0000000405167825 */ /* 0x040fe200078e0216 */
[----:B------:R-:W-:Y:S01]  /*2f60*/  @!PT LDS RZ, [RZ] ;  /* 0x00000000fffff984 */ /* 0x000fe20000000800 */
[----:B------:R-:W-:Y:S01]  /*2f70*/  @!PT LDS RZ, [RZ] ;  /* 0x00000000fffff984 */ /* 0x000fe20000000800 */
[----:B------:R-:W-:Y:S01]  /*2f80*/  @!PT LDS RZ, [RZ] ;  /* 0x00000000fffff984 */ /* 0x000fe20000000800 */
[----:B------:R5:W-:Y:S01]  /*2f90*/  LDGSTS.E [R147+0x2000], desc[UR16][R40.64], P5 ;  /* 0x0200000028937fae */ /* 0x000be2000a921850 */
[----:B------:R-:W-:Y:S02]  /*2fa0*/  ISETP.NE.U32.AND P5, PT, R186, RZ, PT ;  /* 0x000000ffba00720c */ /* 0x000fe40003fa5070 */
[----:B------:R-:W-:Y:S01]  /*2fb0*/  IMAD.WIDE R10, R5, 0x4, R10 ;  /* 0x00000004050a7825 */ /* 0x000fe200078e020a */
[----:B------:R5:W-:Y:S01]  /*2fc0*/  LDGSTS.E [R147+0x2008], desc[UR16][R42.64], P0 ;  /* 0x020080002a937fae */ /* 0x000be20008121850 */
[----:B------:R-:W-:Y:S02]  /*2fd0*/  ISETP.NE.U32.AND P0, PT, R185, RZ, PT ;  /* 0x000000ffb900720c */ /* 0x000fe40003f05070 */
[----:B------:R-:W-:-:S04]  /*2fe0*/  IMAD.WIDE R14, R5, 0x4, R14 ;  /* 0x00000004050e7825 */ /* 0x000fc800078e020e */
[----:B-1----:R-:W-:-:S03]  /*2ff0*/  IMAD.WIDE R18, R5, 0x4, R18 ;  /* 0x0000000405127825 */ /* 0x002fc600078e0212 */
[----:B------:R1:W-:Y:S01]  /*3000*/  LDGSTS.E [R149+0x2000], desc[UR16][R50.64], P5 ;  /* 0x0200000032957fae */ /* 0x0003e2000a921850 */
[----:B------:R-:W-:Y:S01]  /*3010*/  ISETP.NE.U32.AND P5, PT, R183, RZ, PT ;  /* 0x000000ffb700720c */ /* 0x000fe20003fa5070 */
[C---:B--2---:R-:W-:Y:S02]  /*3020*/  IMAD.WIDE R24, R5.reuse, 0x4, R24 ;  /* 0x0000000405187825 */ /* 0x044fe400078e0218 */
[----:B------:R2:W-:Y:S01]  /*3030*/  LDGSTS.E [R149+0x2008], desc[UR16][R54.64], P0 ;  /* 0x0200800036957fae */ /* 0x0005e20008121850 */
[----:B------:R-:W-:Y:S01]  /*3040*/  ISETP.NE.U32.AND P0, PT, R182, RZ, PT ;  /* 0x000000ffb600720c */ /* 0x000fe20003f05070 */
[----:B---3--:R-:W-:-:S04]  /*3050*/  IMAD.WIDE R32, R5, 0x4, R32 ;  /* 0x0000000405207825 */ /* 0x008fc800078e0220 */
[----:B----4-:R-:W-:-:S04]  /*3060*/  IMAD.WIDE R38, R5, 0x4, R38 ;  /* 0x0000000405267825 */ /* 0x010fc800078e0226 */
[----:B------:R3:W-:Y:S01]  /*3070*/  LDGSTS.E [R151+0x2000], desc[UR16][R58.64], P5 ;  /* 0x020000003a977fae */ /* 0x0007e2000a921850 */
[----:B------:R-:W-:Y:S01]  /*3080*/  ISETP.NE.U32.AND P5, PT, R181, RZ, PT ;  /* 0x000000ffb500720c */ /* 0x000fe20003fa5070 */
[C---:B-----5:R-:W-:Y:S02]  /*3090*/  IMAD.WIDE R40, R7.reuse, 0x4, R40 ;  /* 0x0000000407287825 */ /* 0x060fe400078e0228 */
[----:B------:R4:W-:Y:S01]  /*30a0*/  LDGSTS.E [R151+0x2008], desc[UR16][R62.64], P0 ;  /* 0x020080003e977fae */ /* 0x0009e20008121850 */
[----:B------:R-:W-:Y:S01]  /*30b0*/  ISETP.NE.U32.AND P0, PT, R180, RZ, PT ;  /* 0x000000ffb400720c */ /* 0x000fe20003f05070 */
[----:B------:R-:W-:-:S04]  /*30c0*/  IMAD.WIDE R42, R7, 0x4, R42 ;  /* 0x00000004072a7825 */ /* 0x000fc800078e022a */
[----:B-1----:R-:W-:-:S04]  /*30d0*/  IMAD.WIDE R50, R7, 0x4, R50 ;  /* 0x0000000407327825 */ /* 0x002fc800078e0232 */
        /* <DEDUP_REMOVED lines=9> */
[----:B-1----:R-:W-:Y:S02]  /*3170*/  IMAD.WIDE R66, R7, 0x4, R66 ;  /* 0x0000000407427825 */ /* 0x002fe400078e0242 */
[----:B------:R1:W-:Y:S01]  /*3180*/  LDGSTS.E [R155+0x2008], desc[UR16][R64.64], P0 ;  /* 0x02008000409b7fae */ /* 0x0003e20008121850 */
[----:B------:R-:W-:Y:S01]  /*3190*/  ISETP.NE.U32.AND P0, PT, R175, RZ, PT ;  /* 0x000000ffaf00720c */ /* 0x000fe20003f05070 */
[----:B--2---:R-:W-:-:S04]  /*31a0*/  IMAD.WIDE R72, R7, 0x4, R72 ;  /* 0x0000000407487825 */ /* 0x004fc800078e0248 */
[----:B---3--:R-:W-:-:S04]  /*31b0*/  IMAD.WIDE R70, R7, 0x4, R70 ;  /* 0x0000000407467825 */ /* 0x008fc800078e0246 */
[----:B------:R2:W-:Y:S01]  /*31c0*/  LDGSTS.E [R157+0x2000], desc[UR16][R60.64], P5 ;  /* 0x020000003c9d7fae */ /* 0x0005e2000a921850 */
[----:B------:R-:W-:Y:S01]  /*31d0*/  ISETP.NE.U32.AND P5, PT, R174, RZ, PT ;  /* 0x000000ffae00720c */ /* 0x000fe20003fa5070 */
[C---:B-1----:R-:W-:Y:S02]  /*31e0*/  IMAD.WIDE R64, R7.reuse, 0x4, R64 ;  /* 0x0000000407407825 */ /* 0x042fe400078e0240 */
[----:B------:R1:W-:Y:S01]  /*31f0*/  LDGSTS.E [R157+0x2008], desc[UR16][R56.64], P0 ;  /* 0x02008000389d7fae */ /* 0x0003e20008121850 */
[----:B------:R-:W-:Y:S01]  /*3200*/  ISETP.NE.U32.AND P0, PT, R176, RZ, PT ;  /* 0x000000ffb000720c */ /* 0x000fe20003f05070 */
[----:B--2---:R-:W-:-:S08]  /*3210*/  IMAD.WIDE R60, R7, 0x4, R60 ;  /* 0x00000004073c7825 */ /* 0x004fd000078e023c */
[----:B------:R2:W-:Y:S01]  /*3220*/  LDGSTS.E [R159+0x2000], desc[UR16][R52.64], P5 ;  /* 0x02000000349f7fae */ /* 0x0005e2000a921850 */
[----:B------:R-:W-:Y:S01]  /*3230*/  ISETP.NE.AND P5, PT, R193, RZ, PT ;  /* 0x000000ffc100720c */ /* 0x000fe20003fa5270 */
[C---:B-1----:R-:W-:Y:S02]  /*3240*/  IMAD.WIDE R56, R7.reuse, 0x4, R56 ;  /* 0x0000000407387825 */ /* 0x042fe400078e0238 */
[----:B------:R1:W-:Y:S01]  /*3250*/  LDGSTS.E [R159+0x2008], desc[UR16][R48.64], P0 ;  /* 0x02008000309f7fae */ /* 0x0003e20008121850 */
[----:B------:R-:W-:Y:S01]  /*3260*/  ISETP.NE.U32.AND P0, PT, R172, RZ, PT ;  /* 0x000000ffac00720c */ /* 0x000fe20003f05070 */
[----:B--2---:R-:W-:-:S08]  /*3270*/  IMAD.WIDE R52, R7, 0x4, R52 ;  /* 0x0000000407347825 */ /* 0x004fd000078e0234 */
[----:B------:R2:W-:Y:S01]  /*3280*/  LDGSTS.E [R161+0x2000], desc[UR16][R46.64], P5 ;  /* 0x020000002ea17fae */ /* 0x0005e2000a921850 */
[----:B------:R-:W-:Y:S01]  /*3290*/  ISETP.NE.AND P5, PT, R191, RZ, PT ;  /* 0x000000ffbf00720c */ /* 0x000fe20003fa5270 */
[----:B-1----:R-:W-:Y:S02]  /*32a0*/  IMAD.WIDE R48, R7, 0x4, R48 ;  /* 0x0000000407307825 */ /* 0x002fe400078e0230 */
[----:B------:R1:W-:Y:S01]  /*32b0*/  LDGSTS.E [R161+0x2008], desc[UR16][R44.64], P0 ;  /* 0x020080002ca17fae */ /* 0x0003e20008121850 */
[----:B------:R-:W-:-:S03]  /*32c0*/  ISETP.NE.U32.AND P0, PT, R170, RZ, PT ;  /* 0x000000ffaa00720c */ /* 0x000fc60003f05070 */
[----:B------:R-:W0:Y:S01]  /*32d0*/  LDGDEPBAR ;  /* 0x00000000000079af */ /* 0x000e220000000000 */
[----:B--2---:R-:W-:-:S05]  /*32e0*/  IMAD.WIDE R46, R7, 0x4, R46 ;  /* 0x00000004072e7825 */ /* 0x004fca00078e022e */
[----:B------:R2:W-:Y:S01]  /*32f0*/  LDGSTS.E [R163+0x12000], desc[UR16][R34.64], P5 ;  /* 0x1200000022a37fae */ /* 0x0005e2000a921850 */
[----:B-1----:R-:W-:-:S03]  /*3300*/  IMAD.WIDE R44, R7, 0x4, R44 ;  /* 0x00000004072c7825 */ /* 0x002fc600078e022c */
[----:B------:R1:W-:Y:S04]  /*3310*/  LDGSTS.E [R163+0x12400], desc[UR16][R26.64], P5 ;  /* 0x124000001aa37fae */ /* 0x0003e8000a921850 */
[----:B------:R3:W-:Y:S04]  /*3320*/  LDGSTS.E [R163+0x12800], desc[UR16][R8.64], P5 ;  /* 0x1280000008a37fae */ /* 0x0007e8000a921850 */
[----:B------:R4:W-:Y:S01]  /*3330*/  LDGSTS.E [R163+0x12c00], desc[UR16][R12.64], P5 ;  /* 0x12c000000ca37fae */ /* 0x0009e2000a921850 */
[----:B--2---:R-:W-:-:S03]  /*3340*/  IMAD.WIDE R34, R5, 0x4, R34 ;  /* 0x0000000405227825 */ /* 0x004fc600078e0222 */
[----:B------:R2:W-:Y:S01]  /*3350*/  LDGSTS.E [R163+0x13000], desc[UR16][R16.64], P5 ;  /* 0x1300000010a37fae */ /* 0x0005e2000a921850 */
[----:B-1----:R-:W-:-:S03]  /*3360*/  IMAD.WIDE R26, R5, 0x4, R26 ;  /* 0x00000004051a7825 */ /* 0x002fc600078e021a */
[----:B------:R1:W-:Y:S01]  /*3370*/  LDGSTS.E [R163+0x13400], desc[UR16][R20.64], P5 ;  /* 0x1340000014a37fae */ /* 0x0003e2000a921850 */
[----:B---3--:R-:W-:-:S03]  /*3380*/  IMAD.WIDE R8, R5, 0x4, R8 ;  /* 0x0000000405087825 */ /* 0x008fc600078e0208 */
[----:B------:R3:W-:Y:S01]  /*3390*/  LDGSTS.E [R163+0x13800], desc[UR16][R28.64], P5 ;  /* 0x138000001ca37fae */ /* 0x0007e2000a921850 */
[----:B----4-:R-:W-:-:S03]  /*33a0*/  IMAD.WIDE R12, R5, 0x4, R12 ;  /* 0x00000004050c7825 */ /* 0x010fc600078e020c */
        /* <DEDUP_REMOVED lines=17> */
[----:B------:R-:W-:Y:S01]  /*34c0*/  ISETP.NE.U32.AND P5, PT, R171, RZ, PT ;  /* 0x000000ffab00720c */ /* 0x000fe20003fa5070 */
[C---:B--2---:R-:W-:Y:S02]  /*34d0*/  IMAD.WIDE R18, R5.reuse, 0x4, R18 ;  /* 0x0000000405127825 */ /* 0x044fe400078e0212 */
[----:B------:R-:W0:Y:S02]  /*34e0*/  LDGDEPBAR ;  /* 0x00000000000079af */ /* 0x000e240000000000 */
[C---:B-1----:R-:W-:Y:S01]  /*34f0*/  IMAD.WIDE R24, R5.reuse, 0x4, R24 ;  /* 0x0000000405187825 */ /* 0x042fe200078e0218 */
[----:B------:R-:W-:Y:S03]  /*3500*/  BAR.SYNC.DEFER_BLOCKING 0x0 ;  /* 0x0000000000007b1d */ /* 0x000fe60000010000 */
[----:B---3--:R-:W-:-:S04]  /*3510*/  IMAD.WIDE R32, R5, 0x4, R32 ;  /* 0x0000000405207825 */ /* 0x008fc800078e0220 */
[----:B----4-:R-:W-:Y:S01]  /*3520*/  IMAD.WIDE R38, R5, 0x4, R38 ;  /* 0x0000000405267825 */ /* 0x010fe200078e0226 */
[----:B------:R-:W-:Y:S01]  /*3530*/  @!PT LDS RZ, [RZ] ;  /* 0x00000000fffff984 */ /* 0x000fe20000000800 */
[----:B------:R-:W-:Y:S01]  /*3540*/  @!PT LDS RZ, [RZ] ;  /* 0x00000000fffff984 */ /* 0x000fe20000000800 */
[----:B------:R-:W-:Y:S01]  /*3550*/  @!PT LDS RZ, [RZ] ;  /* 0x00000000fffff984 */ /* 0x000fe20000000800 */
[----:B------:R1:W-:Y:S01]  /*3560*/  LDGSTS.E [R147+0x4000], desc[UR16][R40.64], P0 ;  /* 0x0400000028937fae */ /* 0x0003e20008121850 */
[----:B------:R-:W-:-:S03]  /*3570*/  ISETP.NE.U32.AND P0, PT, R168, RZ, PT ;  /* 0x000000ffa800720c */ /* 0x000fc60003f05070 */
[----:B------:R2:W-:Y:S01]  /*3580*/  LDGSTS.E [R147+0x4008], desc[UR16][R42.64], P5 ;  /* 0x040080002a937fae */ /* 0x0005e2000a921850 */
[----:B------:R-:W-:Y:S01]  /*3590*/  ISETP.NE.U32.AND P5, PT, R167, RZ, PT ;  /* 0x000000ffa700720c */ /* 0x000fe20003fa5070 */
[----:B-1----:R-:W-:-:S08]  /*35a0*/  IMAD.WIDE R40, R7, 0x4, R40 ;  /* 0x0000000407287825 */ /* 0x002fd000078e0228 */
[----:B------:R1:W-:Y:S01]  /*35b0*/  LDGSTS.E [R149+0x4000], desc[UR16][R50.64], P0 ;  /* 0x0400000032957fae */ /* 0x0003e20008121850 */
[----:B------:R-:W-:Y:S01]  /*35c0*/  ISETP.NE.U32.AND P0, PT, R166, RZ, PT ;  /* 0x000000ffa600720c */ /* 0x000fe20003f05070 */
[----:B--2---:R-:W-:Y:S02]  /*35d0*/  IMAD.WIDE R42, R7, 0x4, R42 ;  /* 0x00000004072a7825 */ /* 0x004fe400078e022a */
[----:B------:R2:W-:Y:S01]  /*35e0*/  LDGSTS.E [R149+0x4008], desc[UR16][R54.64], P5 ;  /* 0x0400800036957fae */ /* 0x0005e2000a921850 */
[----:B------:R-:W-:Y:S01]  /*35f0*/  ISETP.NE.U32.AND P5, PT, R165, RZ, PT ;  /* 0x000000ffa500720c */ /* 0x000fe20003fa5070 */
[----:B-1----:R-:W-:-:S08]  /*3600*/  IMAD.WIDE R50, R7, 0x4, R50 ;  /* 0x0000000407327825 */ /* 0x002fd000078e0232 */
[----:B------:R1:W-:Y:S01]  /*3610*/  LDGSTS.E [R151+0x4000], desc[UR16][R58.64], P0 ;  /* 0x040000003a977fae */ /* 0x0003e20008121850 */
[----:B------:R-:W-:Y:S01]  /*3620*/  ISETP.NE.U32.AND P0, PT, R162, RZ, PT ;  /* 0x000000ffa200720c */ /* 0x000fe20003f05070 */
[C---:B--2---:R-:W-:Y:S02]  /*3630*/  IMAD.WIDE R54, R7.reuse, 0x4, R54 ;  /* 0x0000000407367825 */ /* 0x044fe400078e0236 */
[----:B------:R2:W-:Y:S01]  /*3640*/  LDGSTS.E [R151+0x4008], desc[UR16][R62.64], P5 ;  /* 0x040080003e977fae */ /* 0x0005e2000a921850 */
[----:B------:R-:W-:Y:S01]  /*3650*/  ISETP.NE.U32.AND P5, PT, R164, RZ, PT ;  /* 0x000000ffa400720c */ /* 0x000fe20003fa5070 */
[----:B-1----:R-:W-:-:S08]  /*3660*/  IMAD.WIDE R58, R7, 0x4, R58 ;  /* 0x00000004073a7825 */ /* 0x002fd000078e023a */
[----:B------:R1:W-:Y:S01]  /*3670*/  LDGSTS.E [R153+0x4000], desc[UR16][R66.64], P0 ;  /* 0x0400000042997fae */ /* 0x0003e20008121850 */
[----:B------:R-:W-:Y:S01]  /*3680*/  ISETP.NE.AND P0, PT, R173, RZ, PT ;  /* 0x000000ffad00720c */ /* 0x000fe20003f05270 */
[C---:B--2---:R-:W-:Y:S02]  /*3690*/  IMAD.WIDE R62, R7.reuse, 0x4, R62 ;  /* 0x00000004073e7825 */ /* 0x044fe400078e023e */
[----:B------:R2:W-:Y:S01]  /*36a0*/  LDGSTS.E [R153+0x4008], desc[UR16][R72.64], P5 ;  /* 0x0400800048997fae */ /* 0x0005e2000a921850 */
[----:B------:R-:W-:Y:S01]  /*36b0*/  ISETP.NE.U32.AND P5, PT, R160, RZ, PT ;  /* 0x000000ffa000720c */ /* 0x000fe20003fa5070 */
[----:B-1----:R-:W-:-:S08]  /*36c0*/  IMAD.WIDE R66, R7, 0x4, R66 ;  /* 0x0000000407427825 */ /* 0x002fd000078e0242 */
[----:B------:R1:W-:Y:S01]  /*36d0*/  LDGSTS.E [R155+0x4000], desc[UR16][R70.64], P0 ;  /* 0x04000000469b7fae */ /* 0x0003e20008121850 */
[----:B------:R-:W-:Y:S01]  /*36e0*/  ISETP.NE.AND P0, PT, R169, RZ, PT ;  /* 0x000000ffa900720c */ /* 0x000fe20003f05270 */
[----:B--2---:R-:W-:Y:S02]  /*36f0*/  IMAD.WIDE R72, R7, 0x4, R72 ;  /* 0x0000000407487825 */ /* 0x004fe400078e0248 */
[----:B------:R2:W-:Y:S01]  /*3700*/  LDGSTS.E [R155+0x4008], desc[UR16][R64.64], P5 ;  /* 0x04008000409b7fae */ /* 0x0005e2000a921850 */
[----:B------:R-:W-:-:S03]  /*3710*/  ISETP.NE.U32.AND P5, PT, R154, RZ, PT ;  /* 0x000000ff9a00720c */ /* 0x000fc60003fa5070 */
[----:B------:R3:W-:Y:S01]  /*3720*/  LDGSTS.E [R157+0x4000], desc[UR16][R60.64], P4 ;  /* 0x040000003c9d7fae */ /* 0x0007e2000a121850 */
[----:B------:R-:W-:-:S03]  /*3730*/  ISETP.NE.U32.AND P4, PT, R156, RZ, PT ;  /* 0x000000ff9c00720c */ /* 0x000fc60003f85070 */
[----:B------:R4:W-:Y:S01]  /*3740*/  LDGSTS.E [R157+0x4008], desc[UR16][R56.64], P2 ;  /* 0x04008000389d7fae */ /* 0x0009e20009121850 */
[----:B------:R-:W-:Y:S01]  /*3750*/  ISETP.NE.U32.AND P2, PT, R158, RZ, PT ;  /* 0x000000ff9e00720c */ /* 0x000fe20003f45070 */
[C---:B-1----:R-:W-:Y:S02]  /*3760*/  IMAD.WIDE R70, R7.reuse, 0x4, R70 ;  /* 0x0000000407467825 */ /* 0x042fe400078e0246 */
[----:B------:R1:W-:Y:S01]  /*3770*/  LDGSTS.E [R159+0x4000], desc[UR16][R52.64], P1 ;  /* 0x04000000349f7fae */ /* 0x0003e20008921850 */
[----:B------:R-:W-:Y:S01]  /*3780*/  ISETP.NE.U32.AND P1, PT, R152, RZ, PT ;  /* 0x000000ff9800720c */ /* 0x000fe20003f25070 */
[C---:B--2---:R-:W-:Y:S02]  /*3790*/  IMAD.WIDE R64, R7.reuse, 0x4, R64 ;  /* 0x0000000407407825 */ /* 0x044fe400078e0240 */
[----:B------:R2:W-:Y:S01]  /*37a0*/  LDGSTS.E [R159+0x4008], desc[UR16][R48.64], P6 ;  /* 0x04008000309f7fae */ /* 0x0005e2000b121850 */
[----:B------:R-:W-:Y:S01]  /*37b0*/  ISETP.NE.U32.AND P6, PT, R138, RZ, PT ;  /* 0x000000ff8a00720c */ /* 0x000fe20003fc5070 */
[----:B---3--:R-:W-:-:S02]  /*37c0*/  IMAD.WIDE R60, R7, 0x4, R60 ;  /* 0x00000004073c7825 */ /* 0x008fc400078e023c */
[----:B------:R3:W-:Y:S01]  /*37d0*/  LDGSTS.E [R161+0x4000], desc[UR16][R46.64], P4 ;  /* 0x040000002ea17fae */ /* 0x0007e2000a121850 */
[----:B------:R-:W-:Y:S01]  /*37e0*/  ISETP.NE.U32.AND P4, PT, R148, RZ, PT ;  /* 0x000000ff9400720c */ /* 0x000fe20003f85070 */
[C---:B----4-:R-:W-:Y:S02]  /*37f0*/  IMAD.WIDE R56, R7.reuse, 0x4, R56 ;  /* 0x0000000407387825 */ /* 0x050fe400078e0238 */
[----:B------:R4:W-:Y:S01]  /*3800*/  LDGSTS.E [R161+0x4008], desc[UR16][R44.64], P2 ;  /* 0x040080002ca17fae */ /* 0x0009e20009121850 */
[----:B------:R-:W-:Y:S01]  /*3810*/  ISETP.NE.U32.AND P2, PT, R150, RZ, PT ;  /* 0x000000ff9600720c */ /* 0x000fe20003f45070 */
[C---:B-1----:R-:W-:Y:S02]  /*3820*/  IMAD.WIDE R52, R7.reuse, 0x4, R52 ;  /* 0x0000000407347825 */ /* 0x042fe400078e0234 */
[----:B------:R-:W0:Y:S02]  /*3830*/  LDGDEPBAR ;  /* 0x00000000000079af */ /* 0x000e240000000000 */
[----:B--2---:R-:W-:-:S02]  /*3840*/  IMAD.WIDE R48, R7, 0x4, R48 ;  /* 0x0000000407307825 */ /* 0x004fc400078e0230 */
[----:B------:R1:W-:Y:S02]  /*3850*/  LDGSTS.E [R163+0x14000], desc[UR16][R34.64], P0 ;  /* 0x1400000022a37fae */ /* 0x0003e40008121850 */
[C---:B---3--:R-:W-:Y:S02]  /*3860*/  IMAD.WIDE R46, R7.reuse, 0x4, R46 ;  /* 0x00000004072e7825 */ /* 0x048fe400078e022e */
[----:B------:R2:W-:Y:S02]  /*3870*/  LDGSTS.E [R163+0x14400], desc[UR16][R26.64], P0 ;  /* 0x144000001aa37fae */ /* 0x0005e40008121850 */
[----:B----4-:R-:W-:Y:S02]  /*3880*/  IMAD.WIDE R44, R7, 0x4, R44 ;  /* 0x00000004072c7825 */ /* 0x010fe400078e022c */
[----:B------:R3:W-:Y:S04]  /*3890*/  LDGSTS.E [R163+0x14800], desc[UR16][R8.64], P0 ;  /* 0x1480000008a37fae */ /* 0x0007e80008121850 */
        /* <DEDUP_REMOVED lines=25> */
[----:B------:R-:W-:Y:S01]  /*3a30*/  ISETP.NE.U32.AND P0, PT, R126, RZ, PT ;  /* 0x000000ff7e00720c */ /* 0x000fe20003f05070 */
[C---:B-1----:R-:W-:Y:S02]  /*3a40*/  IMAD.WIDE R18, R5.reuse, 0x4, R18 ;  /* 0x0000000405127825 */ /* 0x042fe400078e0212 */
[----:B------:R-:W0:Y:S02]  /*3a50*/  LDGDEPBAR ;  /* 0x00000000000079af */ /* 0x000e240000000000 */
[C---:B--2---:R-:W-:Y:S01]  /*3a60*/  IMAD.WIDE R24, R5.reuse, 0x4, R24 ;  /* 0x0000000405187825 */ /* 0x044fe200078e0218 */
        /* <DEDUP_REMOVED lines=9> */
[----:B------:R-:W-:-:S03]  /*3b00*/  ISETP.NE.U32.AND P1, PT, R146, RZ, PT ;  /* 0x000000ff9200720c */ /* 0x000fc60003f25070 */
[----:B------:R3:W-:Y:S01]  /*3b10*/  LDGSTS.E [R149+0x6000], desc[UR16][R50.64], P5 ;  /* 0x0600000032957fae */ /* 0x0007e2000a921850 */
[----:B------:R-:W-:Y:S01]  /*3b20*/  ISETP.NE.U32.AND P5, PT, R124, RZ, PT ;  /* 0x000000ff7c00720c */ /* 0x000fe20003fa5070 */
[----:B------:R-:W-:Y:S02]  /*3b30*/  VIADD R124, R6, 0xffffff80 ;  /* 0xffffff80067c7836 */ /* 0x000fe40000000000 */
[----:B------:R4:W-:Y:S01]  /*3b40*/  LDGSTS.E [R149+0x6008], desc[UR16][R54.64], P4 ;  /* 0x0600800036957fae */ /* 0x0009e2000a121850 */
[----:B------:R-:W-:Y:S01]  /*3b50*/  ISETP.NE.U32.AND P4, PT, R144, RZ, PT ;  /* 0x000000ff9000720c */ /* 0x000fe20003f85070 */
[C---:B-1----:R-:W-:Y:S02]  /*3b60*/  IMAD.WIDE R40, R7.reuse, 0x4, R40 ;  /* 0x0000000407287825 */ /* 0x042fe400078e0228 */
[----:B------:R1:W-:Y:S01]  /*3b70*/  LDGSTS.E [R151+0x6000], desc[UR16][R58.64], P2 ;  /* 0x060000003a977fae */ /* 0x0003e20009121850 */
[----:B------:R-:W-:Y:S01]  /*3b80*/  ISETP.NE.U32.AND P2, PT, R136, RZ, PT ;  /* 0x000000ff8800720c */ /* 0x000fe20003f45070 */
[----:B--2---:R-:W-:-:S02]  /*3b90*/  IMAD.WIDE R42, R7, 0x4, R42 ;  /* 0x00000004072a7825 */ /* 0x004fc400078e022a */
[----:B------:R2:W-:Y:S01]  /*3ba0*/  LDGSTS.E [R151+0x6008], desc[UR16][R62.64], P0 ;  /* 0x060080003e977fae */ /* 0x0005e20008121850 */
[----:B------:R-:W-:Y:S01]  /*3bb0*/  ISETP.NE.U32.AND P0, PT, R142, RZ, PT ;  /* 0x000000ff8e00720c */ /* 0x000fe20003f05070 */
[C---:B---3--:R-:W-:Y:S02]  /*3bc0*/  IMAD.WIDE R50, R7.reuse, 0x4, R50 ;  /* 0x0000000407327825 */ /* 0x048fe400078e0232 */
[----:B------:R3:W-:Y:S01]  /*3bd0*/  LDGSTS.E [R153+0x6000], desc[UR16][R66.64], P6 ;  /* 0x0600000042997fae */ /* 0x0007e2000b121850 */
[----:B------:R-:W-:Y:S01]  /*3be0*/  ISETP.NE.U32.AND P6, PT, R134, RZ, PT ;  /* 0x000000ff8600720c */ /* 0x000fe20003fc5070 */
[C---:B----4-:R-:W-:Y:S02]  /*3bf0*/  IMAD.WIDE R54, R7.reuse, 0x4, R54 ;  /* 0x0000000407367825 */ /* 0x050fe400078e0236 */
[----:B------:R4:W-:Y:S01]  /*3c00*/  LDGSTS.E [R153+0x6008], desc[UR16][R72.64], P1 ;  /* 0x0600800048997fae */ /* 0x0009e20008921850 */
[----:B------:R-:W-:Y:S01]  /*3c10*/  ISETP.NE.U32.AND P1, PT, R132, RZ, PT ;  /* 0x000000ff8400720c */ /* 0x000fe20003f25070 */
[----:B-1----:R-:W-:-:S02]  /*3c20*/  IMAD.WIDE R58, R7, 0x4, R58 ;  /* 0x00000004073a7825 */ /* 0x002fc400078e023a */
[----:B------:R1:W-:Y:S01]  /*3c30*/  LDGSTS.E [R155+0x6000], desc[UR16][R70.64], P5 ;  /* 0x06000000469b7fae */ /* 0x0003e2000a921850 */
[-C--:B------:R-:W-:Y:S01]  /*3c40*/  ISETP.GE.AND P5, PT, R89, R124.reuse, PT ;  /* 0x0000007c5900720c */ /* 0x080fe20003fa6270 */
[C---:B--2---:R-:W-:Y:S02]  /*3c50*/  IMAD.WIDE R62, R7.reuse, 0x4, R62 ;  /* 0x00000004073e7825 */ /* 0x044fe400078e023e */
[----:B------:R2:W-:Y:S01]  /*3c60*/  LDGSTS.E [R155+0x6008], desc[UR16][R64.64], P4 ;  /* 0x06008000409b7fae */ /* 0x0005e2000a121850 */
[----:B------:R-:W-:Y:S01]  /*3c70*/  ISETP.GT.AND P4, PT, R88, 0x9f, PT ;  /* 0x0000009f5800780c */ /* 0x000fe20003f84270 */
[----:B---3--:R-:W-:Y:S01]  /*3c80*/  IMAD.WIDE R66, R7, 0x4, R66 ;  /* 0x0000000407427825 */ /* 0x008fe200078e0242 */
[----:B------:R-:W-:Y:S01]  /*3c90*/  SEL R126, RZ, 0x4, P5 ;  /* 0x00000004ff7e7807 */ /* 0x000fe20002800000 */
[----:B------:R3:W-:Y:S01]  /*3ca0*/  LDGSTS.E [R157+0x6000], desc[UR16][R60.64], P2 ;  /* 0x060000003c9d7fae */ /* 0x0007e20009121850 */
[-C--:B------:R-:W-:Y:S01]  /*3cb0*/  ISETP.GE.AND P5, PT, R91, R124.reuse, PT ;  /* 0x0000007c5b00720c */ /* 0x080fe20003fa6270 */
[C---:B----4-:R-:W-:Y:S01]  /*3cc0*/  IMAD.WIDE R72, R7.reuse, 0x4, R72 ;  /* 0x0000000407487825 */ /* 0x050fe200078e0248 */
[----:B------:R-:W-:Y:S01]  /*3cd0*/  SEL R126, R126, RZ, P4 ;  /* 0x000000ff7e7e7207 */ /* 0x000fe20002000000 */
[----:B------:R4:W-:Y:S01]  /*3ce0*/  LDGSTS.E [R157+0x6008], desc[UR16][R56.64], P0 ;  /* 0x06008000389d7fae */ /* 0x0009e20008121850 */
[----:B------:R-:W-:Y:S01]  /*3cf0*/  ISETP.NE.U32.AND P2, PT, R130, RZ, PT ;  /* 0x000000ff8200720c */ /* 0x000fe20003f45070 */
[----:B-1----:R-:W-:Y:S01]  /*3d00*/  IMAD.WIDE R70, R7, 0x4, R70 ;  /* 0x0000000407467825 */ /* 0x002fe200078e0246 */
[----:B------:R-:W-:Y:S01]  /*3d10*/  ISETP.GE.AND P0, PT, R93, R124, PT ;  /* 0x0000007c5d00720c */ /* 0x000fe20003f06270 */
[----:B------:R1:W-:Y:S01]  /*3d20*/  LDGSTS.E [R159+0x6000], desc[UR16][R52.64], P6 ;  /* 0x06000000349f7fae */ /* 0x0003e2000b121850 */
[----:B------:R-:W-:Y:S01]  /*3d30*/  ISETP.NE.U32.AND P6, PT, R126, RZ, PT ;  /* 0x000000ff7e00720c */ /* 0x000fe20003fc5070 */
[C---:B--2---:R-:W-:Y:S01]  /*3d40*/  IMAD.WIDE R64, R7.reuse, 0x4, R64 ;  /* 0x0000000407407825 */ /* 0x044fe200078e0240 */
[----:B------:R-:W-:Y:S01]  /*3d50*/  SEL R126, RZ, 0x4, P5 ;  /* 0x00000004ff7e7807 */ /* 0x000fe20002800000 */
[----:B------:R2:W-:Y:S01]  /*3d60*/  LDGSTS.E [R159+0x6008], desc[UR16][R48.64], P1 ;  /* 0x06008000309f7fae */ /* 0x0005e20008921850 */
[----:B------:R-:W-:Y:S01]  /*3d70*/  ISETP.NE.U32.AND P5, PT, R128, RZ, PT ;  /* 0x000000ff8000720c */ /* 0x000fe20003fa5070 */
[----:B---3--:R-:W-:Y:S01]  /*3d80*/  IMAD.WIDE R60, R7, 0x4, R60 ;  /* 0x00000004073c7825 */ /* 0x008fe200078e023c */
[----:B------:R-:W-:-:S02]  /*3d90*/  SEL R128, RZ, 0x4, P0 ;  /* 0x00000004ff807807 */ /* 0x000fc40000000000 */
[----:B------:R-:W-:Y:S01]  /*3da0*/  SEL R126, R126, RZ, P4 ;  /* 0x000000ff7e7e7207 */ /* 0x000fe20002000000 */
[----:B------:R3:W-:Y:S01]  /*3db0*/  LDGSTS.E [R161+0x6000], desc[UR16][R46.64], P2 ;  /* 0x060000002ea17fae */ /* 0x0007e20009121850 */
[-C--:B------:R-:W-:Y:S01]  /*3dc0*/  ISETP.GE.AND P0, PT, R95, R124.reuse, PT ;  /* 0x0000007c5f00720c */ /* 0x080fe20003f06270 */
[C---:B----4-:R-:W-:Y:S01]  /*3dd0*/  IMAD.WIDE R56, R7.reuse, 0x4, R56 ;  /* 0x0000000407387825 */ /* 0x050fe200078e0238 */
[----:B------:R-:W-:Y:S02]  /*3de0*/  ISETP.NE.U32.AND P1, PT, R126, RZ, PT ;  /* 0x000000ff7e00720c */ /* 0x000fe40003f25070 */
[----:B------:R-:W-:Y:S01]  /*3df0*/  SEL R126, RZ, 0x4, P0 ;  /* 0x00000004ff7e7807 */ /* 0x000fe20000000000 */
[----:B-1----:R-:W-:Y:S01]  /*3e00*/  IMAD.WIDE R52, R7, 0x4, R52 ;  /* 0x0000000407347825 */ /* 0x002fe200078e0234 */
[----:B------:R-:W-:Y:S01]  /*3e10*/  SEL R128, R128, RZ, P4 ;  /* 0x000000ff80807207 */ /* 0x000fe20002000000 */
[----:B------:R1:W-:Y:S01]  /*3e20*/  LDGSTS.E [R161+0x6008], desc[UR16][R44.64], P5 ;  /* 0x060080002ca17fae */ /* 0x0003e2000a921850 */
[-C--:B------:R-:W-:Y:S01]  /*3e30*/  ISETP.GE.AND P5, PT, R97, R124.reuse, PT ;  /* 0x0000007c6100720c */ /* 0x080fe20003fa6270 */
[----:B--2---:R-:W-:Y:S01]  /*3e40*/  IMAD.WIDE R48, R7, 0x4, R48 ;  /* 0x0000000407307825 */ /* 0x004fe200078e0230 */
[----:B------:R-:W-:Y:S01]  /*3e50*/  SEL R126, R126, RZ, P4 ;  /* 0x000000ff7e7e7207 */ /* 0x000fe20002000000 */
[----:B------:R-:W0:Y:S01]  /*3e60*/  LDGDEPBAR ;  /* 0x00000000000079af */ /* 0x000e220000000000 */
[-C--:B------:R-:W-:Y:S01]  /*3e70*/  ISETP.GE.AND P0, PT, R99, R124.reuse, PT ;  /* 0x0000007c6300720c */ /* 0x080fe20003f06270 */
[C---:B---3--:R-:W-:Y:S01]  /*3e80*/  IMAD.WIDE R46, R7.reuse, 0x4, R46 ;  /* 0x00000004072e7825 */ /* 0x048fe200078e022e */
[----:B------:R-:W-:Y:S01]  /*3e90*/  ISETP.NE.U32.AND P2, PT, R128, RZ, PT ;  /* 0x000000ff8000720c */ /* 0x000fe20003f45070 */
[----:B------:R2:W-:Y:S01]  /*3ea0*/  LDGSTS.E [R163+0x16000], desc[UR16][R34.64], P3 ;  /* 0x1600000022a37fae */ /* 0x0005e20009921850 */
[----:B------:R-:W-:Y:S01]  /*3eb0*/  SEL R128, RZ, 0x4, P5 ;  /* 0x00000004ff807807 */ /* 0x000fe20002800000 */
[----:B------:R-:W-:Y:S01]  /*3ec0*/  VIADD R6, R6, 0xffffff60 ;  /* 0xffffff6006067836 */ /* 0x000fe20000000000 */
[----:B------:R-:W-:Y:S01]  /*3ed0*/  ISETP.NE.U32.AND P5, PT, R126, RZ, PT ;  /* 0x000000ff7e00720c */ /* 0x000fe20003fa5070 */
[----:B------:R3:W-:Y:S01]  /*3ee0*/  LDGSTS.E [R163+0x16400], desc[UR16][R26.64], P3 ;  /* 0x164000001aa37fae */ /* 0x0007e20009921850 */
[----:B------:R-:W-:Y:S01]  /*3ef0*/  SEL R126, RZ, 0x4, P0 ;  /* 0x00000004ff7e7807 */ /* 0x000fe20000000000 */
[----:B-1----:R-:W-:Y:S01]  /*3f00*/  IMAD.WIDE R44, R7, 0x4, R44 ;  /* 0x00000004072c7825 */ /* 0x002fe200078e022c */
[----:B------:R-:W-:Y:S01]  /*3f10*/  ISETP.GE.AND P0, PT, R103, R124, PT ;  /* 0x0000007c6700720c */ /* 0x000fe20003f06270 */
[----:B------:R1:W-:Y:S01]  /*3f20*/  LDGSTS.E [R163+0x16800], desc[UR16][R8.64], P3 ;  /* 0x1680000008a37fae */ /* 0x0003e20009921850 */
[----:B------:R-:W-:-:S02]  /*3f30*/  SEL R126, R126, RZ, P4 ;  /* 0x000000ff7e7e7207 */ /* 0x000fc40002000000 */
[----:B------:R-:W-:Y:S01]  /*3f40*/  SEL R128, R128, RZ, P4 ;  /* 0x000000ff80807207 */ /* 0x000fe20002000000 */
[----:B------:R4:W-:Y:S01]  /*3f50*/  LDGSTS.E [R163+0x16c00], desc[UR16][R12.64], P3 ;  /* 0x16c000000ca37fae */ /* 0x0009e20009921850 */
[----:B--2---:R-:W-:-:S03]  /*3f60*/  IMAD.WIDE R34, R5, 0x4, R34 ;  /* 0x0000000405227825 */ /* 0x004fc600078e0222 */
[----:B------:R2:W-:Y:S01]  /*3f70*/  LDGSTS.E [R163+0x17000], desc[UR16][R16.64], P3 ;  /* 0x1700000010a37fae */ /* 0x0005e20009921850 */
[----:B---3--:R-:W-:-:S03]  /*3f80*/  IMAD.WIDE R26, R5, 0x4, R26 ;  /* 0x00000004051a7825 */ /* 0x008fc600078e021a */
[----:B------:R3:W-:Y:S01]  /*3f90*/  LDGSTS.E [R163+0x17400], desc[UR16][R20.64], P3 ;  /* 0x1740000014a37fae */ /* 0x0007e20009921850 */
[----:B-1----:R-:W-:-:S03]  /*3fa0*/  IMAD.WIDE R8, R5, 0x4, R8 ;  /* 0x0000000405087825 */ /* 0x002fc600078e0208 */
[----:B------:R1:W-:Y:S01]  /*3fb0*/  LDGSTS.E [R163+0x17800], desc[UR16][R28.64], P3 ;  /* 0x178000001ca37fae */ /* 0x0003e20009921850 */
[----:B----4-:R-:W-:-:S03]  /*3fc0*/  IMAD.WIDE R12, R5, 0x4, R12 ;  /* 0x00000004050c7825 */ /* 0x010fc600078e020c */
        /* <DEDUP_REMOVED lines=17> */
[----:B------:R-:W-:Y:S01]  /*40e0*/  ISETP.GE.AND P3, PT, R101, R124, PT ;  /* 0x0000007c6500720c */ /* 0x000fe20003f66270 */
[C---:B--2---:R-:W-:Y:S02]  /*40f0*/  IMAD.WIDE R18, R5.reuse, 0x4, R18 ;  /* 0x0000000405127825 */ /* 0x044fe400078e0212 */
[----:B------:R-:W0:Y:S01]  /*4100*/  LDGDEPBAR ;  /* 0x00000000000079af */ /* 0x000e220000000000 */
[----:B------:R-:W-:Y:S01]  /*4110*/  SEL R130, RZ, 0x4, P3 ;  /* 0x00000004ff827807 */ /* 0x000fe20001800000 */
[C---:B---3--:R-:W-:Y:S01]  /*4120*/  IMAD.WIDE R24, R5.reuse, 0x4, R24 ;  /* 0x0000000405187825 */ /* 0x048fe200078e0218 */
[----:B------:R-:W-:Y:S01]  /*4130*/  BAR.SYNC.DEFER_BLOCKING 0x0 ;  /* 0x0000000000007b1d */ /* 0x000fe20000010000 */
[----:B------:R-:W-:Y:S02]  /*4140*/  ISETP.NE.U32.AND P3, PT, R128, RZ, PT ;  /* 0x000000ff8000720c */ /* 0x000fe40003f65070 */
[----:B-1----:R-:W-:Y:S01]  /*4150*/  IMAD.WIDE R32, R5, 0x4, R32 ;  /* 0x0000000405207825 */ /* 0x002fe200078e0220 */
[----:B------:R-:W-:-:S03]  /*4160*/  SEL R130, R130, RZ, P4 ;  /* 0x000000ff82827207 */ /* 0x000fc60002000000 */
[----:B----4-:R-:W-:Y:S01]  /*4170*/  IMAD.WIDE R38, R5, 0x4, R38 ;  /* 0x0000000405267825 */ /* 0x010fe200078e0226 */
[----:B------:R-:W-:Y:S01]  /*4180*/  @!PT LDS RZ, [RZ] ;  /* 0x00000000fffff984 */ /* 0x000fe20000000800 */
[----:B------:R-:W-:Y:S01]  /*4190*/  @!PT LDS RZ, [RZ] ;  /* 0x00000000fffff984 */ /* 0x000fe20000000800 */
[----:B------:R-:W-:Y:S01]  /*41a0*/  @!PT LDS RZ, [RZ] ;  /* 0x00000000fffff984 */ /* 0x000fe20000000800 */
[----:B------:R1:W-:Y:S01]  /*41b0*/  LDGSTS.E [R147+0x8000], desc[UR16][R40.64], P6 ;  /* 0x0800000028937fae */ /* 0x0003e2000b121850 */
[----:B------:R-:W-:Y:S02]  /*41c0*/  ISETP.NE.U32.AND P6, PT, R126, RZ, PT ;  /* 0x000000ff7e00720c */ /* 0x000fe40003fc5070 */
[----:B------:R-:W-:Y:S01]  /*41d0*/  SEL R126, RZ, 0x4, P0 ;  /* 0x00000004ff7e7807 */ /* 0x000fe20000000000 */
[----:B------:R2:W-:Y:S01]  /*41e0*/  LDGSTS.E [R147+0x8008], desc[UR16][R42.64], P1 ;  /* 0x080080002a937fae */ /* 0x0005e20008921850 */
[----:B------:R-:W-:Y:S02]  /*41f0*/  ISETP.GE.AND P1, PT, R105, R124, PT ;  /* 0x0000007c6900720c */ /* 0x000fe40003f26270 */
[----:B------:R-:W-:Y:S01]  /*4200*/  SEL R126, R126, RZ, P4 ;  /* 0x000000ff7e7e7207 */ /* 0x000fe20002000000 */
[----:B------:R3:W-:Y:S01]  /*4210*/  LDGSTS.E [R149+0x8000], desc[UR16][R50.64], P2 ;  /* 0x0800000032957fae */ /* 0x0007e20009121850 */
[----:B------:R-:W-:-:S02]  /*4220*/  ISETP.NE.U32.AND P0, PT, R130, RZ, PT ;  /* 0x000000ff8200720c */ /* 0x000fc40003f05070 */
[----:B------:R-:W-:Y:S01]  /*4230*/  SEL R128, RZ, 0x4, P1 ;  /* 0x00000004ff807807 */ /* 0x000fe20000800000 */
[----:B------:R4:W-:Y:S01]  /*4240*/  LDGSTS.E [R149+0x8008], desc[UR16][R54.64], P5 ;  /* 0x0800800036957fae */ /* 0x0009e2000a921850 */
[----:B------:R-:W-:Y:S01]  /*4250*/  ISETP.NE.U32.AND P1, PT, R126, RZ, PT ;  /* 0x000000ff7e00720c */ /* 0x000fe20003f25070 */
[----:B-1----:R-:W-:Y:S01]  /*4260*/  IMAD.WIDE R40, R7, 0x4, R40 ;  /* 0x0000000407287825 */ /* 0x002fe200078e0228 */
[-C--:B------:R-:W-:Y:S01]  /*4270*/  ISETP.GE.AND P2, PT, R107, R124.reuse, PT ;  /* 0x0000007c6b00720c */ /* 0x080fe20003f46270 */
[----:B------:R1:W-:Y:S01]  /*4280*/  LDGSTS.E [R151+0x8000], desc[UR16][R58.64], P3 ;  /* 0x080000003a977fae */ /* 0x0003e20009921850 */
[----:B------:R-:W-:Y:S01]  /*4290*/  SEL R128, R128, RZ, P4 ;  /* 0x000000ff80807207 */ /* 0x000fe20002000000 */
[C---:B--2---:R-:W-:Y:S01]  /*42a0*/  IMAD.WIDE R42, R7.reuse, 0x4, R42 ;  /* 0x00000004072a7825 */ /* 0x044fe200078e022a */
[-C--:B------:R-:W-:Y:S01]  /*42b0*/  ISETP.GE.AND P5, PT, R68, R124.reuse, PT ;  /* 0x0000007c4400720c */ /* 0x080fe20003fa6270 */
[----:B------:R2:W-:Y:S01]  /*42c0*/  LDGSTS.E [R151+0x8008], desc[UR16][R62.64], P6 ;  /* 0x080080003e977fae */ /* 0x0005e2000b121850 */
[----:B------:R-:W-:Y:S01]  /*42d0*/  SEL R126, RZ, 0x4, P2 ;  /* 0x00000004ff7e7807 */ /* 0x000fe20001000000 */
[C---:B---3--:R-:W-:Y:S01]  /*42e0*/  IMAD.WIDE R50, R7.reuse, 0x4, R50 ;  /* 0x0000000407327825 */ /* 0x048fe200078e0232 */
[----:B------:R-:W-:Y:S01]  /*42f0*/  ISETP.NE.U32.AND P2, PT, R128, RZ, PT ;  /* 0x000000ff8000720c */ /* 0x000fe20003f45070 */
[----:B------:R3:W-:Y:S01]  /*4300*/  LDGSTS.E [R153+0x8000], desc[UR16][R66.64], P0 ;  /* 0x0800000042997fae */ /* 0x0007e20008121850 */
[----:B------:R-:W-:Y:S01]  /*4310*/  SEL R128, RZ, 0x4, P5 ;  /* 0x00000004ff807807 */ /* 0x000fe20002800000 */
[----:B----4-:R-:W-:Y:S01]  /*4320*/  IMAD.WIDE R54, R7, 0x4, R54 ;  /* 0x0000000407367825 */ /* 0x010fe200078e0236 */
[-C--:B------:R-:W-:Y:S01]  /*4330*/  ISETP.GE.AND P3, PT, R109, R124.reuse, PT ;  /* 0x0000007c6d00720c */ /* 0x080fe20003f66270 */
[----:B------:R4:W-:Y:S01]  /*4340*/  LDGSTS.E [R153+0x8008], desc[UR16][R72.64], P1 ;  /* 0x0800800048997fae */ /* 0x0009e20008921850 */
[----:B------:R-:W-:Y:S01]  /*4350*/  ISETP.GE.AND P5, PT, R111, R124, PT ;  /* 0x0000007c6f00720c */ /* 0x000fe20003fa6270 */
[----:B-1----:R-:W-:Y:S01]  /*4360*/  IMAD.WIDE R58, R7, 0x4, R58 ;  /* 0x00000004073a7825 */ /* 0x002fe200078e023a */
[----:B------:R-:W-:-:S02]  /*4370*/  SEL R130, R128, RZ, P4 ;  /* 0x000000ff80827207 */ /* 0x000fc40002000000 */
[-C--:B------:R-:W-:Y:S01]  /*4380*/  ISETP.GE.AND P0, PT, R113, R124.reuse, PT ;  /* 0x0000007c7100720c */ /* 0x080fe20003f06270 */
[----:B--2---:R-:W-:Y:S01]  /*4390*/  IMAD.WIDE R62, R7, 0x4, R62 ;  /* 0x00000004073e7825 */ /* 0x004fe200078e023e */
[----:B------:R-:W-:Y:S01]  /*43a0*/  SEL R128, RZ, 0x4, P3 ;  /* 0x00000004ff807807 */ /* 0x000fe20001800000 */
[----:B------:R1:W-:Y:S01]  /*43b0*/  LDGSTS.E [R155+0x8000], desc[UR16][R70.64], P2 ;  /* 0x08000000469b7fae */ /* 0x0003e20009121850 */
[-C--:B------:R-:W-:Y:S01]  /*43c0*/  ISETP.GE.AND P6, PT, R115, R124.reuse, PT ;  /* 0x0000007c7300720c */ /* 0x080fe20003fc6270 */
[----:B---3--:R-:W-:Y:S01]  /*43d0*/  IMAD.WIDE R66, R7, 0x4, R66 ;  /* 0x0000000407427825 */ /* 0x008fe200078e0242 */
[-C--:B------:R-:W-:Y:S02]  /*43e0*/  ISETP.GE.AND P1, PT, R117, R124.reuse, PT ;  /* 0x0000007c7500720c */ /* 0x080fe40003f26270 */
[----:B------:R-:W-:Y:S01]  /*43f0*/  ISETP.GE.AND P3, PT, R119, R124, PT ;  /* 0x0000007c7700720c */ /* 0x000fe20003f66270 */
[----:B----4-:R-:W-:Y:S01]  /*4400*/  IMAD.WIDE R72, R7, 0x4, R72 ;  /* 0x0000000407487825 */ /* 0x010fe200078e0248 */
[----:B------:R-:W-:-:S02]  /*4410*/  SEL R126, R126, RZ, P4 ;  /* 0x000000ff7e7e7207 */ /* 0x000fc40002000000 */
[----:B------:R-:W-:Y:S02]  /*4420*/  SEL R124, RZ, 0x4, P5 ;  /* 0x00000004ff7c7807 */ /* 0x000fe40002800000 */
[----:B------:R-:W-:Y:S01]  /*4430*/  ISETP.NE.U32.AND P5, PT, R130, RZ, PT ;  /* 0x000000ff8200720c */ /* 0x000fe20003fa5070 */
[----:B-1----:R-:W-:Y:S01]  /*4440*/  IMAD.WIDE R70, R7, 0x4, R70 ;  /* 0x0000000407467825 */ /* 0x002fe200078e0246 */
[----:B------:R-:W-:Y:S02]  /*4450*/  SEL R130, RZ, 0x4, P0 ;  /* 0x00000004ff827807 */ /* 0x000fe40000000000 */
[----:B------:R-:W-:Y:S02]  /*4460*/  ISETP.NE.U32.AND P0, PT, R126, RZ, PT ;  /* 0x000000ff7e00720c */ /* 0x000fe40003f05070 */
[----:B------:R-:W-:Y:S02]  /*4470*/  SEL R124, R124, RZ, P4 ;  /* 0x000000ff7c7c7207 */ /* 0x000fe40002000000 */
[----:B------:R-:W-:-:S02]  /*4480*/  SEL R128, R128, RZ, P4 ;  /* 0x000000ff80807207 */ /* 0x000fc40002000000 */
[----:B------:R-:W-:Y:S02]  /*4490*/  SEL R126, RZ, 0x4, P6 ;  /* 0x00000004ff7e7807 */ /* 0x000fe40003000000 */
[----:B------:R-:W-:Y:S02]  /*44a0*/  ISETP.NE.U32.AND P2, PT, R124, RZ, PT ;  /* 0x000000ff7c00720c */ /* 0x000fe40003f45070 */
[----:B------:R-:W-:Y:S02]  /*44b0*/  ISETP.NE.U32.AND P6, PT, R128, RZ, PT ;  /* 0x000000ff8000720c */ /* 0x000fe40003fc5070 */
[----:B------:R-:W-:Y:S01]  /*44c0*/  SEL R124, RZ, 0x4, P1 ;  /* 0x00000004ff7c7807 */ /* 0x000fe20000800000 */
[----:B------:R1:W-:Y:S01]  /*44d0*/  LDGSTS.E [R155+0x8008], desc[UR16][R64.64], P0 ;  /* 0x08008000409b7fae */ /* 0x0003e20008121850 */
[----:B------:R-:W-:Y:S02]  /*44e0*/  SEL R128, RZ, 0x4, P3 ;  /* 0x00000004ff807807 */ /* 0x000fe40001800000 */
[----:B------:R-:W-:-:S02]  /*44f0*/  SEL R130, R130, RZ, P4 ;  /* 0x000000ff82827207 */ /* 0x000fc40002000000 */
[----:B------:R-:W-:Y:S02]  /*4500*/  SEL R126, R126, RZ, P4 ;  /* 0x000000ff7e7e7207 */ /* 0x000fe40002000000 */
[----:B------:R-:W-:Y:S02]  /*4510*/  SEL R124, R124, RZ, P4 ;  /* 0x000000ff7c7c7207 */ /* 0x000fe40002000000 */
[----:B------:R-:W-:Y:S01]  /*4520*/  SEL R128, R128, RZ, P4 ;  /* 0x000000ff80807207 */ /* 0x000fe20002000000 */
[----:B------:R2:W-:Y:S01]  /*4530*/  LDGSTS.E [R157+0x8000], desc[UR16][R60.64], P6 ;  /* 0x080000003c9d7fae */ /* 0x0005e2000b121850 */
[----:B------:R-:W-:Y:S01]  /*4540*/  ISETP.NE.U32.AND P1, PT, R130, RZ, PT ;  /* 0x000000ff8200720c */ /* 0x000fe20003f25070 */
[----:B-1----:R-:W-:Y:S01]  /*4550*/  IMAD.WIDE R64, R7, 0x4, R64 ;  /* 0x0000000407407825 */ /* 0x002fe200078e0240 */
[----:B------:R-:W-:Y:S01]  /*4560*/  ISETP.NE.U32.AND P3, PT, R126, RZ, PT ;  /* 0x000000ff7e00720c */ /* 0x000fe20003f65070 */
[----:B------:R1:W-:Y:S01]  /*4570*/  LDGSTS.E [R157+0x8008], desc[UR16][R56.64], P2 ;  /* 0x08008000389d7fae */ /* 0x0003e20009121850 */
[----:B------:R-:W-:-:S02]  /*4580*/  ISETP.NE.U32.AND P0, PT, R124, RZ, PT ;  /* 0x000000ff7c00720c */ /* 0x000fc40003f05070 */
[----:B------:R-:W-:Y:S02]  /*4590*/  ISETP.NE.U32.AND P4, PT, R128, RZ, PT ;  /* 0x000000ff8000720c */ /* 0x000fe40003f85070 */
[-C--:B------:R-:W-:Y:S02]  /*45a0*/  ISETP.GE.AND P6, PT, R89, R6.reuse, PT ;  /* 0x000000065900720c */ /* 0x080fe40003fc6270 */
[----:B------:R-:W-:Y:S01]  /*45b0*/  ISETP.GE.AND P2, PT, R91, R6, PT ;  /* 0x000000065b00720c */ /* 0x000fe20003f46270 */
[C---:B--2---:R-:W-:Y:S01]  /*45c0*/  IMAD.WIDE R60, R7.reuse, 0x4, R60 ;  /* 0x00000004073c7825 */ /* 0x044fe200078e023c */
[----:B------:R-:W-:Y:S01]  /*45d0*/  SEL R124, RZ, 0x4, P6 ;  /* 0x00000004ff7c7807 */ /* 0x000fe20003000000 */
[----:B------:R2:W-:Y:S01]  /*45e0*/  LDGSTS.E [R159+0x8000], desc[UR16][R52.64], P1 ;  /* 0x08000000349f7fae */ /* 0x0005e20008921850 */
[----:B------:R-:W-:Y:S01]  /*45f0*/  ISETP.GT.AND P6, PT, R88, 0xbf, PT ;  /* 0x000000bf5800780c */ /* 0x000fe20003fc4270 */
[----:B-1----:R-:W-:Y:S01]  /*4600*/  IMAD.WIDE R56, R7, 0x4, R56 ;  /* 0x0000000407387825 */ /* 0x002fe200078e0238 */
[----:B------:R-:W-:Y:S01]  /*4610*/  SEL R126, RZ, 0x4, P2 ;  /* 0x00000004ff7e7807 */ /* 0x000fe20001000000 */
[----:B------:R1:W-:Y:S01]  /*4620*/  LDGSTS.E [R159+0x8008], desc[UR16][R48.64], P3 ;  /* 0x08008000309f7fae */ /* 0x0003e20009921850 */
[----:B------:R-:W-:-:S02]  /*4630*/  SEL R124, R124, RZ, P6 ;  /* 0x000000ff7c7c7207 */ /* 0x000fc40003000000 */
[-C--:B------:R-:W-:Y:S01]  /*4640*/  ISETP.GE.AND P2, PT, R93, R6.reuse, PT ;  /* 0x000000065d00720c */ /* 0x080fe20003f46270 */
[----:B------:R3:W-:Y:S01]  /*4650*/  LDGSTS.E [R161+0x8000], desc[UR16][R46.64], P0 ;  /* 0x080000002ea17fae */ /* 0x0007e20008121850 */
[----:B------:R-:W-:Y:S02]  /*4660*/  SEL R126, R126, RZ, P6 ;  /* 0x000000ff7e7e7207 */ /* 0x000fe40003000000 */
[----:B------:R-:W-:Y:S01]  /*4670*/  ISETP.NE.U32.AND P3, PT, R124, RZ, PT ;  /* 0x000000ff7c00720c */ /* 0x000fe20003f65070 */
[----:B------:R4:W-:Y:S01]  /*4680*/  LDGSTS.E [R161+0x8008], desc[UR16][R44.64], P4 ;  /* 0x080080002ca17fae */ /* 0x0009e2000a121850 */
[-C--:B------:R-:W-:Y:S01]  /*4690*/  ISETP.GE.AND P1, PT, R95, R6.reuse, PT ;  /* 0x000000065f00720c */ /* 0x080fe20003f26270 */
[C---:B--2---:R-:W-:Y:S01]  /*46a0*/  IMAD.WIDE R52, R7.reuse, 0x4, R52 ;  /* 0x0000000407347825 */ /* 0x044fe200078e0234 */
[----:B------:R-:W-:Y:S01]  /*46b0*/  SEL R124, RZ, 0x4, P2 ;  /* 0x00000004ff7c7807 */ /* 0x000fe20001000000 */
[----:B------:R-:W0:Y:S01]  /*46c0*/  LDGDEPBAR ;  /* 0x00000000000079af */ /* 0x000e220000000000 */
[----:B------:R-:W-:Y:S01]  /*46d0*/  ISETP.NE.U32.AND P2, PT, R126, RZ, PT ;  /* 0x000000ff7e00720c */ /* 0x000fe20003f45070 */
[C---:B-1----:R-:W-:Y:S01]  /*46e0*/  IMAD.WIDE R48, R7.reuse, 0x4, R48 ;  /* 0x0000000407307825 */ /* 0x042fe200078e0230 */
[----:B------:R-:W-:Y:S01]  /*46f0*/  SEL R126, RZ, 0x4, P1 ;  /* 0x00000004ff7e7807 */ /* 0x000fe20000800000 */
[----:B------:R1:W-:Y:S01]  /*4700*/  LDGSTS.E [R163+0x18000], desc[UR16][R34.64], P5 ;  /* 0x1800000022a37fae */ /* 0x0003e2000a921850 */
[----:B------:R-:W-:Y:S01]  /*4710*/  SEL R124, R124, RZ, P6 ;  /* 0x000000ff7c7c7207 */ /* 0x000fe20003000000 */
[----:B---3--:R-:W-:Y:S01]  /*4720*/  IMAD.WIDE R46, R7, 0x4, R46 ;  /* 0x00000004072e7825 */ /* 0x008fe200078e022e */
[----:B------:R-:W-:Y:S01]  /*4730*/  ISETP.GE.AND P1, PT, R97, R6, PT ;  /* 0x000000066100720c */ /* 0x000fe20003f26270 */
[----:B------:R2:W-:Y:S01]  /*4740*/  LDGSTS.E [R163+0x18400], desc[UR16][R26.64], P5 ;  /* 0x184000001aa37fae */ /* 0x0005e2000a921850 */
[----:B------:R-:W-:Y:S01]  /*4750*/  ISETP.NE.U32.AND P0, PT, R124, RZ, PT ;  /* 0x000000ff7c00720c */ /* 0x000fe20003f05070 */
[----:B----4-:R-:W-:Y:S01]  /*4760*/  IMAD.WIDE R44, R7, 0x4, R44 ;  /* 0x00000004072c7825 */ /* 0x010fe200078e022c */
[----:B------:R-:W-:Y:S01]  /*4770*/  SEL R124, RZ, 0x4, P1 ;  /* 0x00000004ff7c7807 */ /* 0x000fe20000800000 */
[----:B------:R3:W-:Y:S01]  /*4780*/  LDGSTS.E [R163+0x18800], desc[UR16][R8.64], P5 ;  /* 0x1880000008a37fae */ /* 0x0007e2000a921850 */
[----:B------:R-:W-:-:S02]  /*4790*/  SEL R126, R126, RZ, P6 ;  /* 0x000000ff7e7e7207 */ /* 0x000fc40003000000 */
[----:B------:R-:W-:Y:S01]  /*47a0*/  ISETP.GE.AND P4, PT, R99, R6, PT ;  /* 0x000000066300720c */ /* 0x000fe20003f86270 */
[----:B------:R4:W-:Y:S01]  /*47b0*/  LDGSTS.E [R163+0x18c00], desc[UR16][R12.64], P5 ;  /* 0x18c000000ca37fae */ /* 0x0009e2000a921850 */
[----:B------:R-:W-:Y:S01]  /*47c0*/  SEL R124, R124, RZ, P6 ;  /* 0x000000ff7c7c7207 */ /* 0x000fe20003000000 */
[C---:B-1----:R-:W-:Y:S01]  /*47d0*/  IMAD.WIDE R34, R5.reuse, 0x4, R34 ;  /* 0x0000000405227825 */ /* 0x042fe200078e0222 */
[----:B------:R-:W-:Y:S01]  /*47e0*/  ISETP.NE.U32.AND P1, PT, R126, RZ, PT ;  /* 0x000000ff7e00720c */ /* 0x000fe20003f25070 */
[----:B------:R1:W-:Y:S01]  /*47f0*/  LDGSTS.E [R163+0x19000], desc[UR16][R16.64], P5 ;  /* 0x1900000010a37fae */ /* 0x0003e2000a921850 */
[----:B------:R-:W-:Y:S01]  /*4800*/  SEL R126, RZ, 0x4, P4 ;  /* 0x00000004ff7e7807 */ /* 0x000fe20002000000 */
[C---:B--2---:R-:W-:Y:S01]  /*4810*/  IMAD.WIDE R26, R5.reuse, 0x4, R26 ;  /* 0x00000004051a7825 */ /* 0x044fe200078e021a */
[----:B------:R-:W-:Y:S01]  /*4820*/  ISETP.NE.U32.AND P4, PT, R124, RZ, PT ;  /* 0x000000ff7c00720c */ /* 0x000fe20003f85070 */
[----:B------:R2:W-:Y:S01]  /*4830*/  LDGSTS.E [R163+0x19400], desc[UR16][R20.64], P5 ;  /* 0x1940000014a37fae */ /* 0x0005e2000a921850 */
[----:B------:R-:W-:Y:S01]  /*4840*/  SEL R126, R126, RZ, P6 ;  /* 0x000000ff7e7e7207 */ /* 0x000fe20003000000 */
[----:B---3--:R-:W-:-:S02]  /*4850*/  IMAD.WIDE R8, R5, 0x4, R8 ;  /* 0x0000000405087825 */ /* 0x008fc400078e0208 */
[----:B------:R3:W-:Y:S02]  /*4860*/  LDGSTS.E [R163+0x19800], desc[UR16][R28.64], P5 ;  /* 0x198000001ca37fae */ /* 0x0007e4000a921850 */
[C---:B----4-:R-:W-:Y:S02]  /*4870*/  IMAD.WIDE R12, R5.reuse, 0x4, R12 ;  /* 0x00000004050c7825 */ /* 0x050fe400078e020c */
[----:B------:R4:W-:Y:S02]  /*4880*/  LDGSTS.E [R163+0x19c00], desc[UR16][R36.64], P5 ;  /* 0x19c0000024a37fae */ /* 0x0009e4000a921850 */
[C---:B-1----:R-:W-:Y:S02]  /*4890*/  IMAD.WIDE R16, R5.reuse, 0x4, R16 ;  /* 0x0000000405107825 */ /* 0x042fe400078e0210 */
[----:B------:R1:W-:Y:S02]  /*48a0*/  LDGSTS.E [R145+0x18200], desc[UR16][R30.64], P5 ;  /* 0x182000001e917fae */ /* 0x0003e4000a921850 */
[----:B--2---:R-:W-:-:S02]  /*48b0*/  IMAD.WIDE R20, R5, 0x4, R20 ;  /* 0x0000000405147825 */ /* 0x004fc400078e0214 */
[----:B------:R2:W-:Y:S02]  /*48c0*/  LDGSTS.E [R145+0x18600], desc[UR16][R22.64], P5 ;  /* 0x1860000016917fae */ /* 0x0005e4000a921850 */
[C---:B---3--:R-:W-:Y:S02]  /*48d0*/  IMAD.WIDE R28, R5.reuse, 0x4, R28 ;  /* 0x00000004051c7825 */ /* 0x048fe400078e021c */
[----:B------:R3:W-:Y:S02]  /*48e0*/  LDGSTS.E [R145+0x18a00], desc[UR16][R10.64], P5 ;  /* 0x18a000000a917fae */ /* 0x0007e4000a921850 */
[C---:B----4-:R-:W-:Y:S02]  /*48f0*/  IMAD.WIDE R36, R5.reuse, 0x4, R36 ;  /* 0x0000000405247825 */ /* 0x050fe400078e0224 */
[----:B------:R4:W-:Y:S02]  /*4900*/  LDGSTS.E [R145+0x18e00], desc[UR16][R14.64], P5 ;  /* 0x18e000000e917fae */ /* 0x0009e4000a921850 */
[----:B-1----:R-:W-:-:S02]  /*4910*/  IMAD.WIDE R30, R5, 0x4, R30 ;  /* 0x00000004051e7825 */ /* 0x002fc400078e021e */
[----:B------:R1:W-:Y:S02]  /*4920*/  LDGSTS.E [R145+0x19200], desc[UR16][R18.64], P5 ;  /* 0x1920000012917fae */ /* 0x0003e4000a921850 */
[C---:B--2---:R-:W-:Y:S02]  /*4930*/  IMAD.WIDE R22, R5.reuse, 0x4, R22 ;  /* 0x0000000405167825 */ /* 0x044fe400078e0216 */
[----:B------:R2:W-:Y:S02]  /*4940*/  LDGSTS.E [R145+0x19600], desc[UR16][R24.64], P5 ;  /* 0x1960000018917fae */ /* 0x0005e4000a921850 */
[C---:B---3--:R-:W-:Y:S02]  /*4950*/  IMAD.WIDE R10, R5.reuse, 0x4, R10 ;  /* 0x00000004050a7825 */ /* 0x048fe400078e020a */
[----:B------:R3:W-:Y:S02]  /*4960*/  LDGSTS.E [R145+0x19a00], desc[UR16][R32.64], P5 ;  /* 0x19a0000020917fae */ /* 0x0007e4000a921850 */
[----:B----4-:R-:W-:-:S02]  /*4970*/  IMAD.WIDE R14, R5, 0x4, R14 ;  /* 0x00000004050e7825 */ /* 0x010fc400078e020e */
[----:B------:R4:W-:Y:S01]  /*4980*/  LDGSTS.E [R145+0x19e00], desc[UR16][R38.64], P5 ;  /* 0x19e0000026917fae */ /* 0x0009e2000a921850 */
[-C--:B------:R-:W-:Y:S01]  /*4990*/  ISETP.GE.AND P5, PT, R101, R6.reuse, PT ;  /* 0x000000066500720c */ /* 0x080fe20003fa6270 */
[C---:B-1----:R-:W-:Y:S02]  /*49a0*/  IMAD.WIDE R18, R5.reuse, 0x4, R18 ;  /* 0x0000000405127825 */ /* 0x042fe400078e0212 */
[----:B------:R-:W0:Y:S01]  /*49b0*/  LDGDEPBAR ;  /* 0x00000000000079af */ /* 0x000e220000000000 */
[----:B------:R-:W-:Y:S01]  /*49c0*/  SEL R124, RZ, 0x4, P5 ;  /* 0x00000004ff7c7807 */ /* 0x000fe20002800000 */
[----:B--2---:R-:W-:Y:S01]  /*49d0*/  IMAD.WIDE R24, R5, 0x4, R24 ;  /* 0x0000000405187825 */ /* 0x004fe200078e0218 */
[----:B------:R-:W-:Y:S01]  /*49e0*/  BAR.SYNC.DEFER_BLOCKING 0x0 ;  /* 0x0000000000007b1d */ /* 0x000fe20000010000 */
[----:B------:R-:W-:Y:S02]  /*49f0*/  ISETP.GE.AND P5, PT, R103, R6, PT ;  /* 0x000000066700720c */ /* 0x000fe40003fa6270 */
[----:B---3--:R-:W-:Y:S01]  /*4a00*/  IMAD.WIDE R32, R5, 0x4, R32 ;  /* 0x0000000405207825 */ /* 0x008fe200078e0220 */
[----:B------:R-:W-:-:S02]  /*4a10*/  SEL R124, R124, RZ, P6 ;  /* 0x000000ff7c7c7207 */ /* 0x000fc40003000000 */
[----:B------:R-:W-:Y:S01]  /*4a20*/  SEL R128, RZ, 0x4, P5 ;  /* 0x00000004ff807807 */ /* 0x000fe20002800000 */
[----:B----4-:R-:W-:Y:S01]  /*4a30*/  IMAD.WIDE R38, R5, 0x4, R38 ;  /* 0x0000000405267825 */ /* 0x010fe200078e0226 */
[----:B------:R-:W-:Y:S02]  /*4a40*/  ISETP.NE.U32.AND P5, PT, R126, RZ, PT ;  /* 0x000000ff7e00720c */ /* 0x000fe40003fa5070 */
[----:B------:R-:W-:Y:S01]  /*4a50*/  SEL R128, R128, RZ, P6 ;  /* 0x000000ff80807207 */ /* 0x000fe20003000000 */
[----:B------:R-:W-:Y:S01]  /*4a60*/  @!PT LDS RZ, [RZ] ;  /* 0x00000000fffff984 */ /* 0x000fe20000000800 */
[----:B------:R-:W-:Y:S01]  /*4a70*/  @!PT LDS RZ, [RZ] ;  /* 0x00000000fffff984 */ /* 0x000fe20000000800 */
[----:B------:R-:W-:Y:S01]  /*4a80*/  @!PT LDS RZ, [RZ] ;  /* 0x00000000fffff984 */ /* 0x000fe20000000800 */
[----:B------:R1:W-:Y:S01]  /*4a90*/  LDGSTS.E [R147+0xa000], desc[UR16][R40.64], P3 ;  /* 0x0a00000028937fae */ /* 0x0003e20009921850 */
[----:B------:R-:W-:-:S03]  /*4aa0*/  ISETP.GE.AND P3, PT, R105, R6, PT ;  /* 0x000000066900720c */ /* 0x000fc60003f66270 */
[----:B------:R2:W-:Y:S01]  /*4ab0*/  LDGSTS.E [R147+0xa008], desc[UR16][R42.64], P2 ;  /* 0x0a0080002a937fae */ /* 0x0005e20009121850 */
[----:B------:R-:W-:Y:S02]  /*4ac0*/  SEL R126, RZ, 0x4, P3 ;  /* 0x00000004ff7e7807 */ /* 0x000fe40001800000 */
[----:B------:R-:W-:Y:S01]  /*4ad0*/  ISETP.NE.U32.AND P3, PT, R124, RZ, PT ;  /* 0x000000ff7c00720c */ /* 0x000fe20003f65070 */
[----:B------:R3:W-:Y:S01]  /*4ae0*/  LDGSTS.E [R149+0xa000], desc[UR16][R50.64], P0 ;  /* 0x0a00000032957fae */ /* 0x0007e20008121850 */
[----:B------:R-:W-:Y:S02]  /*4af0*/  ISETP.NE.U32.AND P2, PT, R128, RZ, PT ;  /* 0x000000ff8000720c */ /* 0x000fe40003f45070 */
[----:B------:R-:W-:Y:S01]  /*4b00*/  SEL R126, R126, RZ, P6 ;  /* 0x000000ff7e7e7207 */ /* 0x000fe20003000000 */
[----:B------:R4:W-:Y:S01]  /*4b10*/  LDGSTS.E [R149+0xa008], desc[UR16][R54.64], P1 ;  /* 0x0a00800036957fae */ /* 0x0009e20008921850 */
[-C--:B------:R-:W-:Y:S01]  /*4b20*/  ISETP.GE.AND P1, PT, R68, R6.reuse, PT ;  /* 0x000000064400720c */ /* 0x080fe20003f26270 */
[----:B-1----:R-:W-:Y:S01]  /*4b30*/  IMAD.WIDE R40, R7, 0x4, R40 ;  /* 0x0000000407287825 */ /* 0x002fe200078e0228 */
[----:B------:R-:W-:Y:S01]  /*4b40*/  ISETP.NE.U32.AND P0, PT, R126, RZ, PT ;  /* 0x000000ff7e00720c */ /* 0x000fe20003f05070 */
[----:B------:R1:W-:Y:S01]  /*4b50*/  LDGSTS.E [R151+0xa000], desc[UR16][R58.64], P4 ;  /* 0x0a0000003a977fae */ /* 0x0003e2000a121850 */
[----:B------:R-:W-:Y:S01]  /*4b60*/  ISETP.GE.AND P4, PT, R107, R6, PT ;  /* 0x000000066b00720c */ /* 0x000fe20003f86270 */
[----:B--2---:R-:W-:-:S02]  /*4b70*/  IMAD.WIDE R42, R7, 0x4, R42 ;  /* 0x00000004072a7825 */ /* 0x004fc400078e022a */
[----:B------:R2:W-:Y:S01]  /*4b80*/  LDGSTS.E [R151+0xa008], desc[UR16][R62.64], P5 ;  /* 0x0a0080003e977fae */ /* 0x0005e2000a921850 */
[-C--:B------:R-:W-:Y:S01]  /*4b90*/  ISETP.GE.AND P5, PT, R109, R6.reuse, PT ;  /* 0x000000066d00720c */ /* 0x080fe20003fa6270 */
[----:B---3--:R-:W-:Y:S01]  /*4ba0*/  IMAD.WIDE R50, R7, 0x4, R50 ;  /* 0x0000000407327825 */ /* 0x008fe200078e0232 */
[----:B------:R-:W-:Y:S01]  /*4bb0*/  SEL R124, RZ, 0x4, P4 ;  /* 0x00000004ff7c7807 */ /* 0x000fe20002000000 */
[----:B------:R3:W-:Y:S01]  /*4bc0*/  LDGSTS.E [R153+0xa000], desc[UR16][R66.64], P3 ;  /* 0x0a00000042997fae */ /* 0x0007e20009921850 */
[-C--:B------:R-:W-:Y:S01]  /*4bd0*/  ISETP.GE.AND P3, PT, R111, R6.reuse, PT ;  /* 0x000000066f00720c */ /* 0x080fe20003f66270 */
[C---:B----4-:R-:W-:Y:S01]  /*4be0*/  IMAD.WIDE R54, R7.reuse, 0x4, R54 ;  /* 0x0000000407367825 */ /* 0x050fe200078e0236 */
[----:B------:R-:W-:Y:S01]  /*4bf0*/  SEL R126, RZ, 0x4, P5 ;  /* 0x00000004ff7e7807 */ /* 0x000fe20002800000 */
[----:B------:R4:W-:Y:S01]  /*4c00*/  LDGSTS.E [R153+0xa008], desc[UR16][R72.64], P2 ;  /* 0x0a00800048997fae */ /* 0x0009e20009121850 */
[----:B------:R-:W-:Y:S01]  /*4c10*/  SEL R124, R124, RZ, P6 ;  /* 0x000000ff7c7c7207 */ /* 0x000fe20003000000 */
[----:B-1----:R-:W-:Y:S01]  /*4c20*/  IMAD.WIDE R58, R7, 0x4, R58 ;  /* 0x00000004073a7825 */ /* 0x002fe200078e023a */
[----:B------:R-:W-:Y:S01]  /*4c30*/  SEL R128, RZ, 0x4, P3 ;  /* 0x00000004ff807807 */ /* 0x000fe20001800000 */
[----:B------:R1:W-:Y:S01]  /*4c40*/  LDGSTS.E [R155+0xa000], desc[UR16][R70.64], P0 ;  /* 0x0a000000469b7fae */ /* 0x0003e20008121850 */
[-C--:B------:R-:W-:Y:S01]  /*4c50*/  ISETP.GE.AND P2, PT, R113, R6.reuse, PT ;  /* 0x000000067100720c */ /* 0x080fe20003f46270 */
[----:B--2---:R-:W-:Y:S01]  /*4c60*/  IMAD.WIDE R62, R7, 0x4, R62 ;  /* 0x00000004073e7825 */ /* 0x004fe200078e023e */
[----:B------:R-:W-:-:S02]  /*4c70*/  ISETP.GE.AND P4, PT, R115, R6, PT ;  /* 0x000000067300720c */ /* 0x000fc40003f86270 */
[-C--:B------:R-:W-:Y:S01]  /*4c80*/  ISETP.GE.AND P5, PT, R117, R6.reuse, PT ;  /* 0x000000067500720c */ /* 0x080fe20003fa6270 */
[----:B---3--:R-:W-:Y:S01]  /*4c90*/  IMAD.WIDE R66, R7, 0x4, R66 ;  /* 0x0000000407427825 */ /* 0x008fe200078e0242 */
[----:B------:R-:W-:Y:S02]  /*4ca0*/  ISETP.GE.AND P3, PT, R119, R6, PT ;  /* 0x000000067700720c */ /* 0x000fe40003f66270 */
[----:B------:R-:W-:Y:S01]  /*4cb0*/  SEL R6, RZ, 0x4, P1 ;  /* 0x00000004ff067807 */ /* 0x000fe20000800000 */
[C---:B----4-:R-:W-:Y:S01]  /*4cc0*/  IMAD.WIDE R72, R7.reuse, 0x4, R72 ;  /* 0x0000000407487825 */ /* 0x050fe200078e0248 */
[----:B------:R-:W-:Y:S02]  /*4cd0*/  SEL R126, R126, RZ, P6 ;  /* 0x000000ff7e7e7207 */ /* 0x000fe40003000000 */
[----:B------:R-:W-:Y:S01]  /*4ce0*/  ISETP.NE.U32.AND P1, PT, R124, RZ, PT ;  /* 0x000000ff7c00720c */ /* 0x000fe20003f25070 */
[----:B-1----:R-:W-:Y:S01]  /*4cf0*/  IMAD.WIDE R70, R7, 0x4, R70 ;  /* 0x0000000407467825 */ /* 0x002fe200078e0246 */
[----:B------:R-:W-:-:S02]  /*4d00*/  ISETP.NE.U32.AND P0, PT, R126, RZ, PT ;  /* 0x000000ff7e00720c */ /* 0x000fc40003f05070 */
[----:B------:R-:W-:Y:S02]  /*4d10*/  SEL R124, R6, RZ, P6 ;  /* 0x000000ff067c7207 */ /* 0x000fe40003000000 */
[----:B------:R-:W-:Y:S02]  /*4d20*/  SEL R128, R128, RZ, P6 ;  /* 0x000000ff80807207 */ /* 0x000fe40003000000 */
[----:B------:R-:W-:Y:S02]  /*4d30*/  SEL R6, RZ, 0x4, P2 ;  /* 0x00000004ff067807 */ /* 0x000fe40001000000 */
[----:B------:R-:W-:Y:S02]  /*4d40*/  ISETP.NE.U32.AND P2, PT, R124, RZ, PT ;  /* 0x000000ff7c00720c */ /* 0x000fe40003f45070 */
[----:B------:R-:W-:Y:S01]  /*4d50*/  SEL R124, RZ, 0x4, P4 ;  /* 0x00000004ff7c7807 */ /* 0x000fe20002000000 */
[----:B------:R1:W-:Y:S01]  /*4d60*/  LDGSTS.E [R155+0xa008], desc[UR16][R64.64], P1 ;  /* 0x0a008000409b7fae */ /* 0x0003e20008921850 */
[----:B------:R-:W-:-:S02]  /*4d70*/  ISETP.NE.U32.AND P4, PT, R128, RZ, PT ;  /* 0x000000ff8000720c */ /* 0x000fc40003f85070 */
[----:B------:R-:W-:Y:S01]  /*4d80*/  SEL R6, R6, RZ, P6 ;  /* 0x000000ff06067207 */ /* 0x000fe20003000000 */
[----:B------:R2:W-:Y:S01]  /*4d90*/  LDGSTS.E [R157+0xa000], desc[UR16][R60.64], P0 ;  /* 0x0a0000003c9d7fae */ /* 0x0005e20008121850 */
[----:B------:R-:W-:Y:S02]  /*4da0*/  SEL R124, R124, RZ, P6 ;  /* 0x000000ff7c7c7207 */ /* 0x000fe40003000000 */
[----:B------:R-:W-:Y:S02]  /*4db0*/  ISETP.NE.U32.AND P1, PT, R6, RZ, PT ;  /* 0x000000ff0600720c */ /* 0x000fe40003f25070 */
[----:B------:R-:W-:Y:S02]  /*4dc0*/  SEL R6, RZ, 0x4, P5 ;  /* 0x00000004ff067807 */ /* 0x000fe40002800000 */
[----:B------:R-:W-:Y:S01]  /*4dd0*/  ISETP.GE.AND P5, PT, R89, UR4, PT ;  /* 0x0000000459007c0c */ /* 0x000fe2000bfa6270 */
[C---:B-1----:R-:W-:Y:S01]  /*4de0*/  IMAD.WIDE R64, R7.reuse, 0x4, R64 ;  /* 0x0000000407407825 */ /* 0x042fe200078e0240 */
[----:B------:R-:W-:Y:S01]  /*4df0*/  ISETP.NE.U32.AND P0, PT, R124, RZ, PT ;  /* 0x000000ff7c00720c */ /* 0x000fe20003f05070 */
[----:B------:R1:W-:Y:S01]  /*4e00*/  LDGSTS.E [R157+0xa008], desc[UR16][R56.64], P4 ;  /* 0x0a008000389d7fae */ /* 0x0003e2000a121850 */
[----:B------:R-:W-:Y:S01]  /*4e10*/  SEL R124, RZ, 0x4, P3 ;  /* 0x00000004ff7c7807 */ /* 0x000fe20001800000 */
[----:B--2---:R-:W-:Y:S01]  /*4e20*/  IMAD.WIDE R60, R7, 0x4, R60 ;  /* 0x00000004073c7825 */ /* 0x004fe200078e023c */
[----:B------:R-:W-:-:S02]  /*4e30*/  SEL R6, R6, RZ, P6 ;  /* 0x000000ff06067207 */ /* 0x000fc40003000000 */
[----:B------:R-:W-:Y:S01]  /*4e40*/  SEL R126, RZ, 0x4, P5 ;  /* 0x00000004ff7e7807 */ /* 0x000fe20002800000 */
[----:B------:R2:W-:Y:S01]  /*4e50*/  LDGSTS.E [R159+0xa000], desc[UR16][R52.64], P1 ;  /* 0x0a000000349f7fae */ /* 0x0005e20008921850 */
[----:B------:R-:W-:Y:S02]  /*4e60*/  ISETP.GE.AND P5, PT, R91, UR4, PT ;  /* 0x000000045b007c0c */ /* 0x000fe4000bfa6270 */
[----:B------:R-:W-:Y:S02]  /*4e70*/  SEL R124, R124, RZ, P6 ;  /* 0x000000ff7c7c7207 */ /* 0x000fe40003000000 */
[----:B------:R-:W-:Y:S01]  /*4e80*/  ISETP.NE.U32.AND P4, PT, R6, RZ, PT ;  /* 0x000000ff0600720c */ /* 0x000fe20003f85070 */
[----:B------:R3:W-:Y:S01]  /*4e90*/  LDGSTS.E [R159+0xa008], desc[UR16][R48.64], P0 ;  /* 0x0a008000309f7fae */ /* 0x0007e20008121850 */
[----:B------:R-:W-:Y:S01]  /*4ea0*/  SEL R6, RZ, 0x4, P5 ;  /* 0x00000004ff067807 */ /* 0x000fe20002800000 */
[----:B-1----:R-:W-:Y:S01]  /*4eb0*/  IMAD.WIDE R56, R7, 0x4, R56 ;  /* 0x0000000407387825 */ /* 0x002fe200078e0238 */
[----:B------:R-:W-:-:S02]  /*4ec0*/  ISETP.NE.U32.AND P5, PT, R124, RZ, PT ;  /* 0x000000ff7c00720c */ /* 0x000fc40003fa5070 */
[----:B------:R-:W-:Y:S01]  /*4ed0*/  ISETP.GT.AND P3, PT, R88, 0xdf, PT ;  /* 0x000000df5800780c */ /* 0x000fe20003f64270 */
[----:B--2---:R-:W-:Y:S01]  /*4ee0*/  IMAD.WIDE R52, R7, 0x4, R52 ;  /* 0x0000000407347825 */ /* 0x004fe200078e0234 */
[----:B------:R-:W-:Y:S02]  /*4ef0*/  ISETP.GE.AND P6, PT, R93, UR4, PT ;  /* 0x000000045d007c0c */ /* 0x000fe4000bfc6270 */
[----:B------:R-:W-:Y:S02]  /*4f00*/  SEL R6, R6, RZ, P3 ;  /* 0x000000ff06067207 */ /* 0x000fe40001800000 */
[----:B------:R-:W-:Y:S01]  /*4f10*/  SEL R124, RZ, 0x4, P6 ;  /* 0x00000004ff7c7807 */ /* 0x000fe20003000000 */
[----:B------:R1:W-:Y:S01]  /*4f20*/  LDGSTS.E [R161+0xa000], desc[UR16][R46.64], P4 ;  /* 0x0a0000002ea17fae */ /* 0x0003e2000a121850 */
[----:B------:R-:W-:Y:S01]  /*4f30*/  ISETP.GE.AND P6, PT, R95, UR4, PT ;  /* 0x000000045f007c0c */ /* 0x000fe2000bfc6270 */
[----:B---3--:R-:W-:Y:S01]  /*4f40*/  IMAD.WIDE R48, R7, 0x4, R48 ;  /* 0x0000000407307825 */ /* 0x008fe200078e0230 */
[----:B------:R-:W-:Y:S01]  /*4f50*/  SEL R126, R126, RZ, P3 ;  /* 0x000000ff7e7e7207 */ /* 0x000fe20001800000 */
[----:B------:R2:W-:Y:S01]  /*4f60*/  LDGSTS.E [R161+0xa008], desc[UR16][R44.64], P5 ;  /* 0x0a0080002ca17fae */ /* 0x0005e2000a921850 */
[----:B------:R-:W-:-:S02]  /*4f70*/  ISETP.NE.U32.AND P0, PT, R6, RZ, PT ;  /* 0x000000ff0600720c */ /* 0x000fc40003f05070 */
[----:B------:R-:W-:Y:S01]  /*4f80*/  SEL R6, RZ, 0x4, P6 ;  /* 0x00000004ff067807 */ /* 0x000fe20003000000 */
[----:B------:R-:W0:Y:S01]  /*4f90*/  LDGDEPBAR ;  /* 0x00000000000079af */ /* 0x000e220000000000 */
[----:B------:R-:W-:Y:S02]  /*4fa0*/  ISETP.NE.U32.AND P1, PT, R126, RZ, PT ;  /* 0x000000ff7e00720c */ /* 0x000fe40003f25070 */
[----:B------:R-:W-:Y:S01]  /*4fb0*/  SEL R6, R6, RZ, P3 ;  /* 0x000000ff06067207 */ /* 0x000fe20001800000 */
[----:B------:R3:W-:Y:S01]  /*4fc0*/  LDGSTS.E [R163+0x1a000], desc[UR16][R34.64], P2 ;  /* 0x1a00000022a37fae */ /* 0x0007e20009121850 */
[----:B------:R-:W-:Y:S01]  /*4fd0*/  ISETP.GE.AND P6, PT, R97, UR4, PT ;  /* 0x0000000461007c0c */ /* 0x000fe2000bfc6270 */
[----:B-1----:R-:W-:Y:S01]  /*4fe0*/  IMAD.WIDE R46, R7, 0x4, R46 ;  /* 0x00000004072e7825 */ /* 0x002fe200078e022e */
[----:B------:R-:W-:Y:S01]  /*4ff0*/  SEL R124, R124, RZ, P3 ;  /* 0x000000ff7c7c7207 */ /* 0x000fe20001800000 */
[----:B------:R1:W-:Y:S01]  /*5000*/  LDGSTS.E [R163+0x1a400], desc[UR16][R26.64], P2 ;  /* 0x1a4000001aa37fae */ /* 0x0003e20009121850 */
[----:B------:R-:W-:Y:S01]  /*5010*/  ISETP.GE.AND P5, PT, R99, UR4, PT ;  /* 0x0000000463007c0c */ /* 0x000fe2000bfa6270 */
[----:B--2---:R-:W-:Y:S01]  /*5020*/  IMAD.WIDE R44, R7, 0x4, R44 ;  /* 0x00000004072c7825 */ /* 0x004fe200078e022c */
[----:B------:R-:W-:Y:S01]  /*5030*/  ISETP.NE.U32.AND P4, PT, R124, RZ, PT ;  /* 0x000000ff7c00720c */ /* 0x000fe20003f85070 */
[----:B------:R2:W-:Y:S01]  /*5040*/  LDGSTS.E [R163+0x1a800], desc[UR16][R8.64], P2 ;  /* 0x1a80000008a37fae */ /* 0x0005e20009121850 */
[----:B------:R-:W-:-:S03]  /*5050*/  SEL R124, RZ, 0x4, P5 ;  /* 0x00000004ff7c7807 */ /* 0x000fc60002800000 */
[----:B------:R4:W-:Y:S01]  /*5060*/  LDGSTS.E [R163+0x1ac00], desc[UR16][R12.64], P2 ;  /* 0x1ac000000ca37fae */ /* 0x0009e20009121850 */
[----:B------:R-:W-:Y:S01]  /*5070*/  SEL R124, R124, RZ, P3 ;  /* 0x000000ff7c7c7207 */ /* 0x000fe20001800000 */
[C---:B---3--:R-:W-:Y:S02]  /*5080*/  IMAD.WIDE R34, R5.reuse, 0x4, R34 ;  /* 0x0000000405227825 */ /* 0x048fe400078e0222 */
[----:B------:R3:W-:Y:S01]  /*5090*/  LDGSTS.E [R163+0x1b000], desc[UR16][R16.64], P2 ;  /* 0x1b00000010a37fae */ /* 0x0007e20009121850 */
[----:B------:R-:W-:Y:S01]  /*50a0*/  ISETP.NE.U32.AND P5, PT, R124, RZ, PT ;  /* 0x000000ff7c00720c */ /* 0x000fe20003fa5070 */
[C---:B-1----:R-:W-:Y:S02]  /*50b0*/  IMAD.WIDE R26, R5.reuse, 0x4, R26 ;  /* 0x00000004051a7825 */ /* 0x042fe400078e021a */
[----:B------:R1:W-:Y:S02]  /*50c0*/  LDGSTS.E [R163+0x1b400], desc[UR16][R20.64], P2 ;  /* 0x1b40000014a37fae */ /* 0x0003e40009121850 */
[----:B--2---:R-:W-:-:S02]  /*50d0*/  IMAD.WIDE R8, R5, 0x4, R8 ;  /* 0x0000000405087825 */ /* 0x004fc400078e0208 */
[----:B------:R2:W-:Y:S02]  /*50e0*/  LDGSTS.E [R163+0x1b800], desc[UR16][R28.64], P2 ;  /* 0x1b8000001ca37fae */ /* 0x0005e40009121850 */
[C---:B----4-:R-:W-:Y:S02]  /*50f0*/  IMAD.WIDE R12, R5.reuse, 0x4, R12 ;  /* 0x00000004050c7825 */ /* 0x050fe400078e020c */
[----:B------:R4:W-:Y:S02]  /*5100*/  LDGSTS.E [R163+0x1bc00], desc[UR16][R36.64], P2 ;  /* 0x1bc0000024a37fae */ /* 0x0009e40009121850 */
[C---:B---3--:R-:W-:Y:S02]  /*5110*/  IMAD.WIDE R16, R5.reuse, 0x4, R16 ;  /* 0x0000000405107825 */ /* 0x048fe400078e0210 */
[----:B------:R3:W-:Y:S02]  /*5120*/  LDGSTS.E [R145+0x1a200], desc[UR16][R30.64], P2 ;  /* 0x1a2000001e917fae */ /* 0x0007e40009121850 */
[----:B-1----:R-:W-:-:S02]  /*5130*/  IMAD.WIDE R20, R5, 0x4, R20 ;  /* 0x0000000405147825 */ /* 0x002fc400078e0214 */
[----:B------:R1:W-:Y:S02]  /*5140*/  LDGSTS.E [R145+0x1a600], desc[UR16][R22.64], P2 ;  /* 0x1a60000016917fae */ /* 0x0003e40009121850 */
[C---:B--2---:R-:W-:Y:S02]  /*5150*/  IMAD.WIDE R28, R5.reuse, 0x4, R28 ;  /* 0x00000004051c7825 */ /* 0x044fe400078e021c */
[----:B------:R2:W-:Y:S02]  /*5160*/  LDGSTS.E [R145+0x1aa00], desc[UR16][R10.64], P2 ;  /* 0x1aa000000a917fae */ /* 0x0005e40009121850 */
[C---:B----4-:R-:W-:Y:S02]  /*5170*/  IMAD.WIDE R36, R5.reuse, 0x4, R36 ;  /* 0x0000000405247825 */ /* 0x050fe400078e0224 */
[----:B------:R4:W-:Y:S02]  /*5180*/  LDGSTS.E [R145+0x1ae00], desc[UR16][R14.64], P2 ;  /* 0x1ae000000e917fae */ /* 0x0009e40009121850 */
[----:B---3--:R-:W-:-:S02]  /*5190*/  IMAD.WIDE R30, R5, 0x4, R30 ;  /* 0x00000004051e7825 */ /* 0x008fc400078e021e */
[----:B------:R3:W-:Y:S02]  /*51a0*/  LDGSTS.E [R145+0x1b200], desc[UR16][R18.64], P2 ;  /* 0x1b20000012917fae */ /* 0x0007e40009121850 */
[C---:B-1----:R-:W-:Y:S02]  /*51b0*/  IMAD.WIDE R22, R5.reuse, 0x4, R22 ;  /* 0x0000000405167825 */ /* 0x042fe400078e0216 */
[----:B------:R-:W-:Y:S02]  /*51c0*/  LDGSTS.E [R145+0x1b600], desc[UR16][R24.64], P2 ;  /* 0x1b60000018917fae */ /* 0x000fe40009121850 */
[C---:B--2---:R-:W-:Y:S02]  /*51d0*/  IMAD.WIDE R10, R5.reuse, 0x4, R10 ;  /* 0x00000004050a7825 */ /* 0x044fe400078e020a */
[----:B------:R-:W-:Y:S02]  /*51e0*/  LDGSTS.E [R145+0x1ba00], desc[UR16][R32.64], P2 ;  /* 0x1ba0000020917fae */ /* 0x000fe40009121850 */
[----:B----4-:R-:W-:-:S02]  /*51f0*/  IMAD.WIDE R14, R5, 0x4, R14 ;  /* 0x00000004050e7825 */ /* 0x010fc400078e020e */
[----:B------:R1:W-:Y:S01]  /*5200*/  LDGSTS.E [R145+0x1be00], desc[UR16][R38.64], P2 ;  /* 0x1be0000026917fae */ /* 0x0003e20009121850 */
[----:B------:R-:W-:Y:S01]  /*5210*/  ISETP.NE.U32.AND P2, PT, R6, RZ, PT ;  /* 0x000000ff0600720c */ /* 0x000fe20003f45070 */
[----:B---3--:R-:W-:Y:S01]  /*5220*/  IMAD.WIDE R18, R5, 0x4, R18 ;  /* 0x0000000405127825 */ /* 0x008fe200078e0212 */
[----:B------:R-:W-:Y:S01]  /*5230*/  SEL R6, RZ, 0x4, P6 ;  /* 0x00000004ff067807 */ /* 0x000fe20003000000 */
[----:B------:R-:W0:Y:S01]  /*5240*/  LDGDEPBAR ;  /* 0x00000000000079af */ /* 0x000e220000000000 */
[----:B------:R-:W-:Y:S02]  /*5250*/  BAR.SYNC.DEFER_BLOCKING 0x0 ;  /* 0x0000000000007b1d */ /* 0x000fe40000010000 */
[----:B------:R-:W-:Y:S02]  /*5260*/  SEL R6, R6, RZ, P3 ;  /* 0x000000ff06067207 */ /* 0x000fe40001800000 */
[----:B------:R-:W-:Y:S01]  /*5270*/  ISETP.GE.AND P6, PT, R101, UR4, PT ;  /* 0x0000000465007c0c */ /* 0x000fe2000bfc6270 */
[----:B-1----:R-:W-:Y:S01]  /*5280*/  IMAD.WIDE R38, R5, 0x4, R38 ;  /* 0x0000000405267825 */ /* 0x002fe200078e0226 */
[----:B------:R-:W-:Y:S01]  /*5290*/  @!PT LDS RZ, [RZ] ;  /* 0x00000000fffff984 */ /* 0x000fe20000000800 */
[----:B------:R-:W-:Y:S01]  /*52a0*/  @!PT LDS RZ, [RZ] ;  /* 0x00000000fffff984 */ /* 0x000fe20000000800 */
[----:B------:R-:W-:Y:S01]  /*52b0*/  @!PT LDS RZ, [RZ] ;  /* 0x00000000fffff984 */ /* 0x000fe20000000800 */
[----:B------:R-:W-:Y:S01]  /*52c0*/  LDGSTS.E [R147+0xc000], desc[UR16][R40.64], P1 ;  /* 0x0c00000028937fae */ /* 0x000fe20008921850 */
[----:B------:R-:W-:-:S02]  /*52d0*/  ISETP.NE.U32.AND P1, PT, R6, RZ, PT ;  /* 0x000000ff0600720c */ /* 0x000fc40003f25070 */
[----:B------:R-:W-:Y:S01]  /*52e0*/  SEL R6, RZ, 0x4, P6 ;  /* 0x00000004ff067807 */ /* 0x000fe20003000000 */
[----:B------:R1:W-:Y:S01]  /*52f0*/  LDGSTS.E [R147+0xc008], desc[UR16][R42.64], P0 ;  /* 0x0c0080002a937fae */ /* 0x0003e20008121850 */
[----:B------:R-:W-:Y:S02]  /*5300*/  ISETP.GE.AND P0, PT, R103, UR4, PT ;  /* 0x0000000467007c0c */ /* 0x000fe4000bf06270 */
[----:B------:R-:W-:Y:S01]  /*5310*/  SEL R6, R6, RZ, P3 ;  /* 0x000000ff06067207 */ /* 0x000fe20001800000 */
[----:B------:R2:W-:Y:S01]  /*5320*/  LDGSTS.E [R149+0xc000], desc[UR16][R50.64], P4 ;  /* 0x0c00000032957fae */ /* 0x0005e2000a121850 */
[----:B------:R-:W-:Y:S02]  /*5330*/  ISETP.GE.AND P6, PT, R105, UR4, PT ;  /* 0x0000000469007c0c */ /* 0x000fe4000bfc6270 */
[----:B------:R-:W-:Y:S01]  /*5340*/  SEL R124, RZ, 0x4, P0 ;  /* 0x00000004ff7c7807 */ /* 0x000fe20000000000 */
[----:B------:R3:W-:Y:S01]  /*5350*/  LDGSTS.E [R149+0xc008], desc[UR16][R54.64], P2 ;  /* 0x0c00800036957fae */ /* 0x0007e20009121850 */
[----:B------:R-:W-:-:S02]  /*5360*/  ISETP.NE.U32.AND P0, PT, R6, RZ, PT ;  /* 0x000000ff0600720c */ /* 0x000fc40003f05070 */
[----:B------:R-:W-:Y:S01]  /*5370*/  SEL R6, RZ, 0x4, P6 ;  /* 0x00000004ff067807 */ /* 0x000fe20003000000 */
[----:B------:R-:W-:Y:S01]  /*5380*/  LDGSTS.E [R151+0xc000], desc[UR16][R58.64], P1 ;  /* 0x0c0000003a977fae */ /* 0x000fe20008921850 */
[----:B------:R-:W-:Y:S02]  /*5390*/  ISETP.GE.AND P6, PT, R107, UR4, PT ;  /* 0x000000046b007c0c */ /* 0x000fe4000bfc6270 */
[----:B-1----:R-:W-:Y:S02]  /*53a0*/  CS2R R42, SRZ ;  /* 0x00000000002a7805 */ /* 0x002fe4000001ff00 */
[----:B------:R-:W-:Y:S01]  /*53b0*/  SEL R124, R124, RZ, P3 ;  /* 0x000000ff7c7c7207 */ /* 0x000fe20001800000 */
[----:B------:R-:W-:Y:S01]  /*53c0*/  LDGSTS.E [R151+0xc008], desc[UR16][R62.64], P5 ;  /* 0x0c0080003e977fae */ /* 0x000fe2000a921850 */
[----:B------:R-:W-:Y:S02]  /*53d0*/  SEL R6, R6, RZ, P3 ;  /* 0x000000ff06067207 */ /* 0x000fe40001800000 */
[----:B--2---:R-:W-:-:S02]  /*53e0*/  CS2R R50, SRZ ;  /* 0x0000000000327805 */ /* 0x004fc4000001ff00 */
[----:B------:R-:W-:Y:S02]  /*53f0*/  SEL R40, RZ, 0x4, P6 ;  /* 0x00000004ff287807 */ /* 0x000fe40003000000 */
[----:B---3--:R-:W-:Y:S02]  /*5400*/  CS2R R54, SRZ ;  /* 0x0000000000367805 */ /* 0x008fe4000001ff00 */
[----:B------:R-:W-:Y:S01]  /*5410*/  ISETP.GE.AND P6, PT, R109, UR4, PT ;  /* 0x000000046d007c0c */ /* 0x000fe2000bfc6270 */
[----:B------:R-:W-:Y:S01]  /*5420*/  LDGSTS.E [R153+0xc000], desc[UR16][R66.64], P0 ;  /* 0x0c00000042997fae */ /* 0x000fe20008121850 */
[----:B------:R-:W-:Y:S02]  /*5430*/  ISETP.NE.U32.AND P4, PT, R124, RZ, PT ;  /* 0x000000ff7c00720c */ /* 0x000fe40003f85070 */
[----:B------:R-:W-:Y:S02]  /*5440*/  ISETP.NE.U32.AND P2, PT, R6, RZ, PT ;  /* 0x000000ff0600720c */ /* 0x000fe40003f45070 */
[----:B------:R-:W-:-:S02]  /*5450*/  SEL R40, R40, RZ, P3 ;  /* 0x000000ff28287207 */ /* 0x000fc40001800000 */
[----:B------:R-:W-:Y:S02]  /*5460*/  SEL R6, RZ, 0x4, P6 ;  /* 0x00000004ff067807 */ /* 0x000fe40003000000 */
[----:B------:R-:W-:Y:S02]  /*5470*/  ISETP.GE.AND P5, PT, R111, UR4, PT ;  /* 0x000000046f007c0c */ /* 0x000fe4000bfa6270 */
[----:B------:R-:W-:Y:S02]  /*5480*/  ISETP.NE.U32.AND P1, PT, R40, RZ, PT ;  /* 0x000000ff2800720c */ /* 0x000fe40003f25070 */
[----:B------:R-:W-:Y:S01]  /*5490*/  SEL R6, R6, RZ, P3 ;  /* 0x000000ff06067207 */ /* 0x000fe20001800000 */
[----:B------:R-:W-:Y:S01]  /*54a0*/  LDGSTS.E [R153+0xc008], desc[UR16][R72.64], P4 ;  /* 0x0c00800048997fae */ /* 0x000fe2000a121850 */
[----:B------:R-:W-:Y:S02]  /*54b0*/  ISETP.GE.AND P6, PT, R113, UR4, PT ;  /* 0x0000000471007c0c */ /* 0x000fe4000bfc6270 */
[----:B------:R-:W-:Y:S01]  /*54c0*/  SEL R40, RZ, 0x4, P5 ;  /* 0x00000004ff287807 */ /* 0x000fe20002800000 */
[----:B------:R-:W-:Y:S01]  /*54d0*/  LDGSTS.E [R155+0xc000], desc[UR16][R70.64], P2 ;  /* 0x0c000000469b7fae */ /* 0x000fe20009121850 */
[----:B------:R-:W-:-:S02]  /*54e0*/  ISETP.NE.U32.AND P0, PT, R6, RZ, PT ;  /* 0x000000ff0600720c */ /* 0x000fc40003f05070 */
[----:B------:R-:W-:Y:S02]  /*54f0*/  SEL R6, RZ, 0x4, P6 ;  /* 0x00000004ff067807 */ /* 0x000fe40003000000 */
[----:B------:R-:W-:Y:S01]  /*5500*/  SEL R40, R40, RZ, P3 ;  /* 0x000000ff28287207 */ /* 0x000fe20001800000 */
[----:B------:R-:W-:Y:S01]  /*5510*/  LDGSTS.E [R155+0xc008], desc[UR16][R64.64], P1 ;  /* 0x0c008000409b7fae */ /* 0x000fe20008921850 */
[----:B------:R-:W-:Y:S02]  /*5520*/  ISETP.GE.AND P5, PT, R115, UR4, PT ;  /* 0x0000000473007c0c */ /* 0x000fe4000bfa6270 */
[----:B------:R-:W-:Y:S02]  /*5530*/  ISETP.NE.U32.AND P4, PT, R40, RZ, PT ;  /* 0x000000ff2800720c */ /* 0x000fe40003f85070 */
[----:B------:R-:W-:Y:S02]  /*5540*/  SEL R6, R6, RZ, P3 ;  /* 0x000000ff06067207 */ /* 0x000fe40001800000 */
[----:B------:R-:W-:Y:S01]  /*5550*/  SEL R40, RZ, 0x4, P5 ;  /* 0x00000004ff287807 */ /* 0x000fe20002800000 */
[----:B------:R-:W-:Y:S01]  /*5560*/  LDGSTS.E [R157+0xc000], desc[UR16][R60.64], P0 ;  /* 0x0c0000003c9d7fae */ /* 0x000fe20008121850 */
[----:B------:R-:W-:-:S02]  /*5570*/  ISETP.GE.AND P6, PT, R117, UR4, PT ;  /* 0x0000000475007c0c */ /* 0x000fc4000bfc6270 */
[----:B------:R-:W-:Y:S02]  /*5580*/  ISETP.NE.U32.AND P2, PT, R6, RZ, PT ;  /* 0x000000ff0600720c */ /* 0x000fe40003f45070 */
[----:B------:R-:W-:Y:S02]  /*5590*/  ISETP.GE.AND P5, PT, R119, UR4, PT ;  /* 0x0000000477007c0c */ /* 0x000fe4000bfa6270 */
[----:B------:R-:W-:Y:S01]  /*55a0*/  SEL R40, R40, RZ, P3 ;  /* 0x000000ff28287207 */ /* 0x000fe20001800000 */
[----:B------:R-:W-:Y:S01]  /*55b0*/  LDGSTS.E [R157+0xc008], desc[UR16][R56.64], P4 ;  /* 0x0c008000389d7fae */ /* 0x000fe2000a121850 */
[----:B------:R-:W-:Y:S02]  /*55c0*/  SEL R6, RZ, 0x4, P6 ;  /* 0x00000004ff067807 */ /* 0x000fe40003000000 */
[----:B------:R-:W-:Y:S02]  /*55d0*/  ISETP.GE.AND P6, PT, R68, UR4, PT ;  /* 0x0000000444007c0c */ /* 0x000fe4000bfc6270 */
[----:B------:R-:W-:-:S02]  /*55e0*/  SEL R41, RZ, 0x4, P5 ;  /* 0x00000004ff297807 */ /* 0x000fc40002800000 */
[----:B------:R-:W-:Y:S01]  /*55f0*/  ISETP.NE.U32.AND P5, PT, R40, RZ, PT ;  /* 0x000000ff2800720c */ /* 0x000fe20003fa5070 */
[----:B------:R1:W-:Y:S01]  /*5600*/  LDGSTS.E [R159+0xc000], desc[UR16][R52.64], P2 ;  /* 0x0c000000349f7fae */ /* 0x0003e20009121850 */
[----:B------:R-:W-:Y:S02]  /*5610*/  SEL R40, RZ, 0x4, P6 ;  /* 0x00000004ff287807 */ /* 0x000fe40003000000 */
[----:B------:R-:W-:Y:S02]  /*5620*/  SEL R6, R6, RZ, P3 ;  /* 0x000000ff06067207 */ /* 0x000fe40001800000 */
[----:B------:R-:W-:Y:S02]  /*5630*/  SEL R41, R41, RZ, P3 ;  /* 0x000000ff29297207 */ /* 0x000fe40001800000 */
[----:B------:R-:W-:Y:S02]  /*5640*/  SEL R40, R40, RZ, P3 ;  /* 0x000000ff28287207 */ /* 0x000fe40001800000 */
[----:B------:R-:W-:-:S02]  /*5650*/  ISETP.NE.U32.AND P1, PT, R6, RZ, PT ;  /* 0x000000ff0600720c */ /* 0x000fc40003f25070 */
[----:B------:R-:W-:Y:S01]  /*5660*/  ISETP.NE.U32.AND P6, PT, R41, RZ, PT ;  /* 0x000000ff2900720c */ /* 0x000fe20003fc5070 */
[----:B------:R2:W-:Y:S01]  /*5670*/  LDGSTS.E [R159+0xc008], desc[UR16][R48.64], P5 ;  /* 0x0c008000309f7fae */ /* 0x0005e2000a921850 */
[----:B------:R-:W-:Y:S02]  /*5680*/  ISETP.NE.U32.AND P3, PT, R40, RZ, PT ;  /* 0x000000ff2800720c */ /* 0x000fe40003f65070 */
[----:B------:R-:W-:Y:S02]  /*5690*/  CS2R R40, SRZ ;  /* 0x0000000000287805 */ /* 0x000fe4000001ff00 */
[----:B------:R-:W-:Y:S01]  /*56a0*/  ISETP.GE.AND P0, PT, R69, R2, PT ;  /* 0x000000024500720c */ /* 0x000fe20003f06270 */
[----:B------:R-:W-:Y:S01]  /*56b0*/  IMAD.SHL.U32 R2, R122, 0x8, RZ ;  /* 0x000000087a027824 */ /* 0x000fe200078e00ff */
[----:B-1----:R-:W-:-:S04]  /*56c0*/  CS2R R52, SRZ ;  /* 0x0000000000347805 */ /* 0x002fc8000001ff00 */
[----:B------:R-:W-:Y:S01]  /*56d0*/  LOP3.LUT R2, R2, 0x380, RZ, 0xc0, !PT ;  /* 0x0000038002027812 */ /* 0x000fe200078ec0ff */
[----:B------:R1:W-:Y:S01]  /*56e0*/  LDGSTS.E [R161+0xc000], desc[UR16][R46.64], P1 ;  /* 0x0c0000002ea17fae */ /* 0x0003e20008921850 */
[----:B------:R-:W-:Y:S02]  /*56f0*/  ISETP.GE.AND P1, PT, R88, 0x20, PT ;  /* 0x000000205800780c */ /* 0x000fe40003f26270 */
[----:B--2---:R-:W-:Y:S01]  /*5700*/  CS2R R48, SRZ ;  /* 0x0000000000307805 */ /* 0x004fe2000001ff00 */
[----:B------:R2:W-:Y:S04]  /*5710*/  LDGSTS.E [R161+0xc008], desc[UR16][R44.64], P6 ;  /* 0x0c0080002ca17fae */ /* 0x0005e8000b121850 */
[----:B------:R-:W0:Y:S04]  /*5720*/  LDGDEPBAR ;  /* 0x00000000000079af */ /* 0x000e280000000000 */
[----:B------:R3:W-:Y:S01]  /*5730*/  LDGSTS.E [R163+0x1c000], desc[UR16][R34.64], P3 ;  /* 0x1c00000022a37fae */ /* 0x0007e20009921850 */
[----:B-1----:R-:W-:-:S03]  /*5740*/  CS2R R46, SRZ ;  /* 0x00000000002e7805 */ /* 0x002fc6000001ff00 */
[----:B------:R1:W-:Y:S01]  /*5750*/  LDGSTS.E [R163+0x1c400], desc[UR16][R26.64], P3 ;  /* 0x1c4000001aa37fae */ /* 0x0003e20009921850 */
[----:B--2---:R-:W-:-:S03]  /*5760*/  CS2R R44, SRZ ;  /* 0x00000000002c7805 */ /* 0x004fc6000001ff00 */
[----:B------:R2:W-:Y:S04]  /*5770*/  LDGSTS.E [R163+0x1c800], desc[UR16][R8.64], P3 ;  /* 0x1c80000008a37fae */ /* 0x0005e80009921850 */
[----:B------:R4:W-:Y:S01]  /*5780*/  LDGSTS.E [R163+0x1cc00], desc[UR16][R12.64], P3 ;  /* 0x1cc000000ca37fae */ /* 0x0009e20009921850 */
[----:B---3--:R-:W-:-:S03]  /*5790*/  CS2R R34, SRZ ;  /* 0x0000000000227805 */ /* 0x008fc6000001ff00 */
[----:B------:R-:W-:Y:S01]  /*57a0*/  LDGSTS.E [R163+0x1d000], desc[UR16][R16.64], P3 ;  /* 0x1d00000010a37fae */ /* 0x000fe20009921850 */
[----:B-1----:R-:W-:-:S03]  /*57b0*/  CS2R R26, SRZ ;  /* 0x00000000001a7805 */ /* 0x002fc6000001ff00 */
[----:B------:R-:W-:Y:S01]  /*57c0*/  LDGSTS.E [R163+0x1d400], desc[UR16][R20.64], P3 ;  /* 0x1d40000014a37fae */ /* 0x000fe20009921850 */
[C---:B--2---:R-:W-:Y:S01]  /*57d0*/  IMAD.WIDE R8, R5.reuse, 0x4, R24 ;  /* 0x0000000405087825 */ /* 0x044fe200078e0218 */
[----:B------:R-:W-:Y:S02]  /*57e0*/  CS2R R24, SRZ ;  /* 0x0000000000187805 */ /* 0x000fe4000001ff00 */
[----:B------:R1:W-:Y:S01]  /*57f0*/  LDGSTS.E [R163+0x1d800], desc[UR16][R28.64], P3 ;  /* 0x1d8000001ca37fae */ /* 0x0003e20009921850 */
[----:B----4-:R-:W-:Y:S01]  /*5800*/  IMAD.WIDE R12, R5, 0x4, R32 ;  /* 0x00000004050c7825 */ /* 0x010fe200078e0220 */
[----:B------:R-:W-:Y:S02]  /*5810*/  CS2R R32, SRZ ;  /* 0x0000000000207805 */ /* 0x000fe4000001ff00 */
[----:B------:R2:W-:Y:S04]  /*5820*/  LDGSTS.E [R163+0x1dc00], desc[UR16][R36.64], P3 ;  /* 0x1dc0000024a37fae */ /* 0x0005e80009921850 */
[----:B------:R3:W-:Y:S04]  /*5830*/  LDGSTS.E [R145+0x1c200], desc[UR16][R30.64], P3 ;  /* 0x1c2000001e917fae */ /* 0x0007e80009921850 */
[----:B------:R-:W-:Y:S01]  /*5840*/  LDGSTS.E [R145+0x1c600], desc[UR16][R22.64], P3 ;  /* 0x1c60000016917fae */ /* 0x000fe20009921850 */
[----:B-1----:R-:W-:-:S03]  /*5850*/  CS2R R28, SRZ ;  /* 0x00000000001c7805 */ /* 0x002fc6000001ff00 */
[----:B------:R-:W-:Y:S01]  /*5860*/  LDGSTS.E [R145+0x1ca00], desc[UR16][R10.64], P3 ;  /* 0x1ca000000a917fae */ /* 0x000fe20009921850 */
[----:B--2---:R-:W-:-:S03]  /*5870*/  CS2R R36, SRZ ;  /* 0x0000000000247805 */ /* 0x004fc6000001ff00 */
[----:B------:R-:W-:Y:S01]  /*5880*/  LDGSTS.E [R145+0x1ce00], desc[UR16][R14.64], P3 ;  /* 0x1ce000000e917fae */ /* 0x000fe20009921850 */
[----:B---3--:R-:W-:-:S03]  /*5890*/  CS2R R30, SRZ ;  /* 0x00000000001e7805 */ /* 0x008fc6000001ff00 */
[----:B------:R-:W-:Y:S04]  /*58a0*/  LDGSTS.E [R145+0x1d200], desc[UR16][R18.64], P3 ;  /* 0x1d20000012917fae */ /* 0x000fe80009921850 */
[----:B------:R-:W-:Y:S04]  /*58b0*/  LDGSTS.E [R145+0x1d600], desc[UR16][R8.64], P3 ;  /* 0x1d60000008917fae */ /* 0x000fe80009921850 */
[----:B------:R1:W-:Y:S04]  /*58c0*/  LDGSTS.E [R145+0x1da00], desc[UR16][R12.64], P3 ;  /* 0x1da000000c917fae */ /* 0x0003e80009921850 */
[----:B------:R2:W-:Y:S04]  /*58d0*/  LDGSTS.E [R145+0x1de00], desc[UR16][R38.64], P3 ;  /* 0x1de0000026917fae */ /* 0x0005e80009921850 */
[----:B------:R-:W0:Y:S01]  /*58e0*/  LDGDEPBAR ;  /* 0x00000000000079af */ /* 0x000e220000000000 */
[----:B-1----:R-:W-:Y:S01]  /*58f0*/  IMAD.SHL.U32 R13, R122, 0x80, RZ ;  /* 0x000000807a0d7824 */ /* 0x002fe200078e00ff */
[----:B--2---:R-:W-:-:S04]  /*5900*/  CS2R R38, SRZ ;  /* 0x0000000000267805 */ /* 0x004fc8000001ff00 */
[----:B------:R-:W-:Y:S01]  /*5910*/  LOP3.LUT R13, R13, 0x400, RZ, 0xc0, !PT ;  /* 0x000004000d0d7812 */ /* 0x000fe200078ec0ff */
[----:B------:R-:W-:Y:S06]  /*5920*/  @!P1 BRA `(.L_x_0) ;  /* 0x0000001800289947 */ /* 0x000fec0003800000 */
[----:B------:R-:W-:Y:S01]  /*5930*/  SHF.R.S32.HI R11, RZ, 0x1f, R87 ;  /* 0x0000001fff0b7819 */ /* 0x000fe20000011457 */
[----:B------:R-:W-:Y:S01]  /*5940*/  IMAD R15, R119, R4, RZ ;  /* 0x00000004770f7224 */ /* 0x000fe200078e02ff */
[----:B------:R-:W-:Y:S01]  /*5950*/  IADD3 R179, P2, R87, R120, RZ ;  /* 0x0000007857b37210 */ /* 0x000fe20007f5e0ff */
[----:B------:R-:W-:Y:S01]  /*5960*/  IMAD R17, R117, R4, RZ ;  /* 0x0000000475117224 */ /* 0x000fe200078e02ff */
[----:B------:R-:W-:Y:S01]  /*5970*/  IADD3 R175, P3, R87, R118, RZ ;  /* 0x0000007657af7210 */ /* 0x000fe20007f7e0ff */
[----:B------:R-:W-:Y:S01]  /*5980*/  IMAD R19, R115, R4, RZ ;  /* 0x0000000473137224 */ /* 0x000fe200078e02ff */
[----:B------:R-:W-:Y:S01]  /*5990*/  IADD3 R171, P4, R87, R116, RZ ;  /* 0x0000007457ab7210 */ /* 0x000fe20007f9e0ff */
[----:B------:R-:W-:Y:S01]  /*59a0*/  IMAD R21, R113, R4, RZ ;  /* 0x0000000471157224 */ /* 0x000fe200078e02ff */
[----:B------:R-:W-:Y:S02]  /*59b0*/  IADD3 R167, P5, R87, R114, RZ ;  /* 0x0000007257a77210 */ /* 0x000fe40007fbe0ff */
[----:B------:R-:W-:-:S02]  /*59c0*/  CS2R R28, SRZ ;  /* 0x00000000001c7805 */ /* 0x000fc4000001ff00 */
[-C--:B------:R-:W-:Y:S02]  /*59d0*/  LEA.HI.X.SX32 R132, R120, R11.reuse, 0x1, P2 ;  /* 0x0000000b78847211 */ /* 0x080fe400010f0eff */
[----:B------:R-:W-:Y:S02]  /*59e0*/  CS2R R30, SRZ ;  /* 0x00000000001e7805 */ /* 0x000fe4000001ff00 */
[-C--:B------:R-:W-:Y:S02]  /*59f0*/  LEA.HI.X.SX32 R130, R118, R11.reuse, 0x1, P3 ;  /* 0x0000000b76827211 */ /* 0x080fe400018f0eff */
[----:B------:R-:W-:Y:S02]  /*5a00*/  CS2R R32, SRZ ;  /* 0x0000000000207805 */ /* 0x000fe4000001ff00 */
[----:B------:R-:W-:Y:S02]  /*5a10*/  LEA.HI.X.SX32 R128, R116, R11, 0x1, P4 ;  /* 0x0000000b74807211 */ /* 0x000fe400020f0eff */
[----:B------:R-:W-:-:S02]  /*5a20*/  CS2R R34, SRZ ;  /* 0x0000000000227805 */ /* 0x000fc4000001ff00 */
[C---:B------:R-:W-:Y:S02]  /*5a30*/  IADD3 R163, P6, R87.reuse, R112, RZ ;  /* 0x0000007057a37210 */ /* 0x040fe40007fde0ff */
[----:B------:R-:W-:Y:S02]  /*5a40*/  CS2R R36, SRZ ;  /* 0x0000000000247805 */ /* 0x000fe4000001ff00 */
[C---:B------:R-:W-:Y:S02]  /*5a50*/  IADD3 R159, P1, R87.reuse, R110, RZ ;  /* 0x0000006e579f7210 */ /* 0x040fe40007f3e0ff */
[----:B------:R-:W-:Y:S02]  /*5a60*/  CS2R R38, SRZ ;  /* 0x0000000000267805 */ /* 0x000fe4000001ff00 */
[----:B------:R-:W-:Y:S02]  /*5a70*/  IADD3 R155, P2, R87, R108, RZ ;  /* 0x0000006c579b7210 */ /* 0x000fe40007f5e0ff */
[----:B------:R-:W-:-:S02]  /*5a80*/  CS2R R40, SRZ ;  /* 0x0000000000287805 */ /* 0x000fc4000001ff00 */
[C---:B------:R-:W-:Y:S02]  /*5a90*/  IADD3 R151, P3, R87.reuse, R106, RZ ;  /* 0x0000006a57977210 */ /* 0x040fe40007f7e0ff */
[----:B------:R-:W-:Y:S02]  /*5aa0*/  CS2R R42, SRZ ;  /* 0x00000000002a7805 */ /* 0x000fe4000001ff00 */
[----:B------:R-:W-:Y:S02]  /*5ab0*/  IADD3 R147, P4, R87, R104, RZ ;  /* 0x0000006857937210 */ /* 0x000fe40007f9e0ff */
[----:B------:R-:W-:Y:S02]  /*5ac0*/  CS2R R44, SRZ ;  /* 0x00000000002c7805 */ /* 0x000fe4000001ff00 */
[----:B------:R-:W-:Y:S02]  /*5ad0*/  LEA.HI.X.SX32 R126, R114, R11, 0x1, P5 ;  /* 0x0000000b727e7211 */ /* 0x000fe400028f0eff */
[----:B------:R-:W-:-:S02]  /*5ae0*/  CS2R R46, SRZ ;  /* 0x00000000002e7805 */ /* 0x000fc4000001ff00 */
[----:B------:R-:W-:Y:S02]  /*5af0*/  IADD3 R114, P5, R87, R102, RZ ;  /* 0x0000006657727210 */ /* 0x000fe40007fbe0ff */
[----:B------:R-:W-:Y:S02]  /*5b00*/  CS2R R48, SRZ ;  /* 0x0000000000307805 */ /* 0x000fe4000001ff00 */
[-C--:B------:R-:W-:Y:S02]  /*5b10*/  LEA.HI.X.SX32 R124, R112, R11.reuse, 0x1, P6 ;  /* 0x0000000b707c7211 */ /* 0x080fe400030f0eff */
[----:B------:R-:W-:Y:S02]  /*5b20*/  CS2R R50, SRZ ;  /* 0x0000000000327805 */ /* 0x000fe4000001ff00 */
[----:B------:R-:W-:Y:S02]  /*5b30*/  LEA.HI.X.SX32 R122, R110, R11, 0x1, P1 ;  /* 0x0000000b6e7a7211 */ /* 0x000fe400008f0eff */
[----:B------:R-:W-:-:S02]  /*5b40*/  CS2R R52, SRZ ;  /* 0x0000000000347805 */ /* 0x000fc4000001ff00 */
[-C--:B------:R-:W-:Y:S02]  /*5b50*/  LEA.HI.X.SX32 R120, R108, R11.reuse, 0x1, P2 ;  /* 0x0000000b6c787211 */ /* 0x080fe400010f0eff */
[----:B------:R-:W-:Y:S02]  /*5b60*/  CS2R R54, SRZ ;  /* 0x0000000000367805 */ /* 0x000fe4000001ff00 */
[-C--:B------:R-:W-:Y:S01]  /*5b70*/  LEA.HI.X.SX32 R118, R106, R11.reuse, 0x1, P3 ;  /* 0x0000000b6a767211 */ /* 0x080fe200018f0eff */
[----:B------:R-:W-:Y:S01]  /*5b80*/  UIADD3 UR12, UR12, -0xe0, URZ ;  /* 0xffffff200c0c7890 */ /* 0x000fe2000fffe03f */
[----:B------:R-:W-:Y:S01]  /*5b90*/  LEA.HI.X.SX32 R116, R104, R11, 0x1, P4 ;  /* 0x0000000b68747211 */ /* 0x000fe200020f0eff */
[----:B------:R-:W-:Y:S01]  /*5ba0*/  UMOV UR13, 0x6 ;  /* 0x00000006000d7882 */ /* 0x000fe20000000000 */
[C---:B------:R-:W-:Y:S01]  /*5bb0*/  IADD3 R112, P6, R87.reuse, R100, RZ ;  /* 0x0000006457707210 */ /* 0x040fe20007fde0ff */
[----:B------:R-:W-:Y:S01]  /*5bc0*/  UMOV UR14, 0xffffffff ;  /* 0xffffffff000e7882 */ /* 0x000fe20000000000 */
[C---:B------:R-:W-:Y:S01]  /*5bd0*/  IADD3 R110, P1, R87.reuse, R98, RZ ;  /* 0x00000062576e7210 */ /* 0x040fe20007f3e0ff */
[----:B------:R-:W-:Y:S01]  /*5be0*/  UMOV UR4, URZ ;  /* 0x0000003f00047c82 */ /* 0x000fe20008000000 */
[----:B------:R-:W-:-:S02]  /*5bf0*/  IADD3 R108, P2, R87, R96, RZ ;  /* 0x00000060576c7210 */ /* 0x000fc40007f5e0ff */
[C---:B------:R-:W-:Y:S02]  /*5c00*/  IADD3 R106, P3, R87.reuse, R94, RZ ;  /* 0x0000005e576a7210 */ /* 0x040fe40007f7e0ff */
[C---:B------:R-:W-:Y:S02]  /*5c10*/  IADD3 R104, P4, R87.reuse, R92, RZ ;  /* 0x0000005c57687210 */ /* 0x040fe40007f9e0ff */
[-C--:B------:R-:W-:Y:S02]  /*5c20*/  LEA.HI.X.SX32 R145, R102, R11.reuse, 0x1, P5 ;  /* 0x0000000b66917211 */ /* 0x080fe400028f0eff */
[----:B------:R-:W-:Y:S02]  /*5c30*/  SHF.R.S32.HI R9, RZ, 0x1f, R88 ;  /* 0x0000001fff097819 */ /* 0x000fe40000011458 */
[----:B------:R-:W-:Y:S02]  /*5c40*/  IADD3 R87, P5, R87, R90, RZ ;  /* 0x0000005a57577210 */ /* 0x000fe40007fbe0ff */
[----:B------:R-:W-:-:S02]  /*5c50*/  LEA.HI.X.SX32 R195, R96, R11, 0x1, P2 ;  /* 0x0000000b60c37211 */ /* 0x000fc400010f0eff */
[-C--:B------:R-:W-:Y:S02]  /*5c60*/  LEA.HI.X.SX32 R199, R100, R11.reuse, 0x1, P6 ;  /* 0x0000000b64c77211 */ /* 0x080fe400030f0eff */
[-C--:B------:R-:W-:Y:S02]  /*5c70*/  LEA.HI.X.SX32 R197, R98, R11.reuse, 0x1, P1 ;  /* 0x0000000b62c57211 */ /* 0x080fe400008f0eff */
[-C--:B------:R-:W-:Y:S02]  /*5c80*/  LEA.HI.X.SX32 R193, R94, R11.reuse, 0x1, P3 ;  /* 0x0000000b5ec17211 */ /* 0x080fe400018f0eff */
[-C--:B------:R-:W-:Y:S02]  /*5c90*/  LEA.HI.X.SX32 R191, R92, R11.reuse, 0x1, P4 ;  /* 0x0000000b5cbf7211 */ /* 0x080fe400020f0eff */
[----:B------:R-:W-:Y:S02]  /*5ca0*/  LEA.HI.X.SX32 R96, R90, R11, 0x1, P5 ;  /* 0x0000000b5a607211 */ /* 0x000fe400028f0eff */
[----:B------:R-:W-:Y:S01]  /*5cb0*/  LEA.HI R14, R9, R88, RZ, 0x5 ;  /* 0x00000058090e7211 */ /* 0x000fe200078f28ff */
[----:B------:R-:W1:Y:S01]  /*5cc0*/  LDC.64 R10, c[0x0][0x210] ;  /* 0x00008400ff0a7b82 */ /* 0x000e620000000a00 */
[----:B------:R-:W-:-:S02]  /*5cd0*/  SHF.R.S32.HI R4, RZ, 0x1f, R86 ;  /* 0x0000001fff047819 */ /* 0x000fc40000011456 */
[C---:B------:R-:W-:Y:S02]  /*5ce0*/  IADD3 R70, P3, R86.reuse, R143, RZ ;  /* 0x0000008f56467210 */ /* 0x040fe40007f7e0ff */
[C---:B------:R-:W-:Y:S02]  /*5cf0*/  IADD3 R66, P4, R86.reuse, R141, RZ ;  /* 0x0000008d56427210 */ /* 0x040fe40007f9e0ff */
[C---:B------:R-:W-:Y:S01]  /*5d00*/  IADD3 R64, P5, R86.reuse, R139, RZ ;  /* 0x0000008b56407210 */ /* 0x040fe20007fbe0ff */
[----:B------:R-:W2:Y:S01]  /*5d10*/  LDC.64 R8, c[0x0][0x218] ;  /* 0x00008600ff087b82 */ /* 0x000ea20000000a00 */
[C---:B------:R-:W-:Y:S02]  /*5d20*/  IADD3 R62, P6, R86.reuse, R137, RZ ;  /* 0x00000089563e7210 */ /* 0x040fe40007fde0ff */
[----:B------:R-:W-:Y:S02]  /*5d30*/  IADD3 R58, P2, R86, R133, RZ ;  /* 0x00000085563a7210 */ /* 0x000fe40007f5e0ff */
[-C--:B------:R-:W-:Y:S01]  /*5d40*/  LEA.HI.X.SX32 R73, R143, R4.reuse, 0x1, P3 ;  /* 0x000000048f497211 */ /* 0x080fe200018f0eff */
[----:B------:R-:W-:Y:S01]  /*5d50*/  IMAD.SHL.U32 R143, R114, 0x4, RZ ;  /* 0x00000004728f7824 */ /* 0x000fe200078e00ff */
[----:B------:R-:W-:-:S02]  /*5d60*/  LEA.HI.X.SX32 R71, R141, R4, 0x1, P4 ;  /* 0x000000048d477211 */ /* 0x000fc400020f0eff */
[-C--:B------:R-:W-:Y:S01]  /*5d70*/  LEA.HI.X.SX32 R67, R139, R4.reuse, 0x1, P5 ;  /* 0x000000048b437211 */ /* 0x080fe200028f0eff */
[----:B------:R-:W-:Y:S01]  /*5d80*/  IMAD.SHL.U32 R139, R112, 0x4, RZ ;  /* 0x00000004708b7824 */ /* 0x000fe200078e00ff */
[----:B------:R-:W-:Y:S02]  /*5d90*/  LEA.HI.X.SX32 R65, R137, R4, 0x1, P6 ;  /* 0x0000000489417211 */ /* 0x000fe400030f0eff */
[C---:B------:R-:W-:Y:S02]  /*5da0*/  IADD3 R60, P1, R86.reuse, R135, RZ ;  /* 0x00000087563c7210 */ /* 0x040fe40007f3e0ff */
[C---:B------:R-:W-:Y:S01]  /*5db0*/  IADD3 R56, P3, R86.reuse, R131, RZ ;  /* 0x0000008356387210 */ /* 0x040fe20007f7e0ff */
[----:B-1----:R-:W-:Y:S01]  /*5dc0*/  IMAD.WIDE.U32 R10, R7, 0x1c, R10 ;  /* 0x0000001c070a7825 */ /* 0x002fe200078e000a */
[C---:B------:R-:W-:Y:S02]  /*5dd0*/  IADD3 R22, P4, R86.reuse, R129, RZ ;  /* 0x0000008156167210 */ /* 0x040fe40007f9e0ff */
[C---:B------:R-:W-:Y:S01]  /*5de0*/  IADD3 R72, P5, R86.reuse, R127, RZ ;  /* 0x0000007f56487210 */ /* 0x040fe20007fbe0ff */
[----:B------:R-:W-:Y:S01]  /*5df0*/  IMAD.MOV.U32 R183, RZ, RZ, R10 ;  /* 0x000000ffffb77224 */ /* 0x000fe200078e000a */
[----:B------:R-:W-:-:S02]  /*5e00*/  IADD3 R20, P6, R86, R125, RZ ;  /* 0x0000007d56147210 */ /* 0x000fc40007fde0ff */
[-C--:B------:R-:W-:Y:S01]  /*5e10*/  LEA.HI.X.SX32 R61, R133, R4.reuse, 0x1, P2 ;  /* 0x00000004853d7211 */ /* 0x080fe200010f0eff */
[----:B--2---:R-:W-:Y:S01]  /*5e20*/  IMAD.WIDE.U32 R8, R5, 0x1c, R8 ;  /* 0x0000001c05087825 */ /* 0x004fe200078e0008 */
[----:B------:R-:W-:Y:S02]  /*5e30*/  IADD3 R90, P2, R86, R121, RZ ;  /* 0x00000079565a7210 */ /* 0x000fe40007f5e0ff */
[-C--:B------:R-:W-:Y:S01]  /*5e40*/  LEA.HI.X.SX32 R63, R135, R4.reuse, 0x1, P1 ;  /* 0x00000004873f7211 */ /* 0x080fe200008f0eff */
[----:B------:R-:W-:Y:S01]  /*5e50*/  IMAD.MOV.U32 R12, RZ, RZ, R8 ;  /* 0x000000ffff0c7224 */ /* 0x000fe200078e0008 */
[----:B------:R-:W-:Y:S01]  /*5e60*/  SHF.R.S32.HI R18, RZ, 0x1f, R5 ;  /* 0x0000001fff127819 */ /* 0x000fe20000011405 */
[----:B------:R-:W-:Y:S01]  /*5e70*/  IMAD.SHL.U32 R135, R110, 0x4, RZ ;  /* 0x000000046e877824 */ /* 0x000fe200078e00ff */
[----:B------:R-:W-:Y:S02]  /*5e80*/  SHF.R.S32.HI R16, RZ, 0x1f, R7 ;  /* 0x0000001fff107819 */ /* 0x000fe40000011407 */
[-C--:B------:R-:W-:Y:S01]  /*5e90*/  LEA.HI.X.SX32 R59, R131, R4.reuse, 0x1, P3 ;  /* 0x00000004833b7211 */ /* 0x080fe200018f0eff */
[----:B------:R-:W-:Y:S01]  /*5ea0*/  IMAD R25, R18, 0x1c, RZ ;  /* 0x0000001c12197824 */ /* 0x000fe200078e02ff */
[-C--:B------:R-:W-:Y:S01]  /*5eb0*/  LEA.HI.X.SX32 R57, R129, R4.reuse, 0x1, P4 ;  /* 0x0000000481397211 */ /* 0x080fe200020f0eff */
[----:B------:R-:W-:Y:S01]  /*5ec0*/  IMAD R27, R16, 0x1c, RZ ;  /* 0x0000001c101b7824 */ /* 0x000fe200078e02ff */
[-C--:B------:R-:W-:Y:S01]  /*5ed0*/  LEA.HI.X.SX32 R23, R127, R4.reuse, 0x1, P5 ;  /* 0x000000047f177211 */ /* 0x080fe200028f0eff */
[----:B------:R-:W-:Y:S01]  /*5ee0*/  IMAD.SHL.U32 R131, R108, 0x4, RZ ;  /* 0x000000046c837824 */ /* 0x000fe200078e00ff */
[----:B------:R-:W-:Y:S01]  /*5ef0*/  LEA.HI.X.SX32 R185, R125, R4, 0x1, P6 ;  /* 0x000000047db97211 */ /* 0x000fe200030f0eff */
[----:B------:R-:W-:Y:S01]  /*5f00*/  IMAD.IADD R6, R11, 0x1, R27 ;  /* 0x000000010b067824 */ /* 0x000fe200078e021b */
[----:B------:R-:W-:-:S02]  /*5f10*/  IADD3 R88, P1, R86, R123, RZ ;  /* 0x0000007b56587210 */ /* 0x000fc40007f3e0ff */
[----:B------:R-:W-:Y:S02]  /*5f20*/  CS2R R26, SRZ ;  /* 0x00000000001a7805 */ /* 0x000fe4000001ff00 */
[----:B------:R-:W-:Y:S01]  /*5f30*/  IADD3 R92, P3, R86, R15, RZ ;  /* 0x0000000f565c7210 */ /* 0x000fe20007f7e0ff */
[----:B------:R-:W-:Y:S01]  /*5f40*/  IMAD.SHL.U32 R127, R106, 0x4, RZ ;  /* 0x000000046a7f7824 */ /* 0x000fe200078e00ff */
[C---:B------:R-:W-:Y:S02]  /*5f50*/  IADD3 R94, P4, R86.reuse, R17, RZ ;  /* 0x00000011565e7210 */ /* 0x040fe40007f9e0ff */
[C---:B------:R-:W-:Y:S02]  /*5f60*/  IADD3 R100, P5, R86.reuse, R19, RZ ;  /* 0x0000001356647210 */ /* 0x040fe40007fbe0ff */
[----:B------:R-:W-:Y:S01]  /*5f70*/  IADD3 R98, P6, R86, R21, RZ ;  /* 0x0000001556627210 */ /* 0x000fe20007fde0ff */
[----:B------:R-:W-:Y:S01]  /*5f80*/  IMAD.SHL.U32 R86, R20, 0x4, RZ ;  /* 0x0000000414567824 */ /* 0x000fe200078e00ff */
[----:B------:R-:W-:-:S02]  /*5f90*/  LEA.HI.X.SX32 R189, R121, R4, 0x1, P2 ;  /* 0x0000000479bd7211 */ /* 0x000fc400010f0eff */
[C---:B------:R-:W-:Y:S01]  /*5fa0*/  SHF.L.U64.HI R121, R87.reuse, 0x2, R96 ;  /* 0x0000000257797819 */ /* 0x040fe20000010260 */
[----:B------:R-:W-:Y:S01]  /*5fb0*/  IMAD.SHL.U32 R87, R87, 0x4, RZ ;  /* 0x0000000457577824 */ /* 0x000fe200078e00ff */
[-C--:B------:R-:W-:Y:S01]  /*5fc0*/  LEA.HI.X.SX32 R187, R123, R4.reuse, 0x1, P1 ;  /* 0x000000047bbb7211 */ /* 0x080fe200008f0eff */
[----:B------:R-:W-:Y:S01]  /*5fd0*/  IMAD.SHL.U32 R123, R104, 0x4, RZ ;  /* 0x00000004687b7824 */ /* 0x000fe200078e00ff */
[-C--:B------:R-:W-:Y:S02]  /*5fe0*/  LEA.HI.X.SX32 R201, R15, R4.reuse, 0x1, P3 ;  /* 0x000000040fc97211 */ /* 0x080fe400018f0eff */
[-C--:B------:R-:W-:Y:S02]  /*5ff0*/  LEA.HI.X.SX32 R203, R17, R4.reuse, 0x1, P4 ;  /* 0x0000000411cb7211 */ /* 0x080fe400020f0eff */
[-C--:B------:R-:W-:Y:S02]  /*6000*/  LEA.HI.X.SX32 R19, R19, R4.reuse, 0x1, P5 ;  /* 0x0000000413137211 */ /* 0x080fe400028f0eff */
[----:B------:R-:W-:Y:S01]  /*6010*/  LEA.HI.X.SX32 R21, R21, R4, 0x1, P6 ;  /* 0x0000000415157211 */ /* 0x000fe200030f0eff */
[----:B------:R-:W-:Y:S01]  /*6020*/  IMAD.IADD R4, R9, 0x1, R25 ;  /* 0x0000000109047824 */ /* 0x000fe200078e0219 */
[----:B------:R-:W-:-:S02]  /*6030*/  SHF.R.S32.HI R96, RZ, 0x5, R14 ;  /* 0x00000005ff607819 */ /* 0x000fc4000001140e */
[----:B------:R-:W-:Y:S02]  /*6040*/  CS2R R24, SRZ ;  /* 0x0000000000187805 */ /* 0x000fe4000001ff00 */
[C---:B------:R-:W-:Y:S01]  /*6050*/  SHF.L.U64.HI R181, R179.reuse, 0x2, R132 ;  /* 0x00000002b3b57819 */ /* 0x040fe20000010284 */
[----:B------:R-:W-:Y:S01]  /*6060*/  IMAD.SHL.U32 R179, R179, 0x4, RZ ;  /* 0x00000004b3b37824 */ /* 0x000fe200078e00ff */
        /* <DEDUP_REMOVED lines=16> */
[----:B------:R-:W-:Y:S01]  /*6170*/  SHF.L.U64.HI R129, R106, 0x2, R193 ;  /* 0x000000026a817819 */ /* 0x000fe200000102c1 */
[----:B------:R-:W-:Y:S01]  /*6180*/  VIADD R102, R96, 0xfffffff9 ;  /* 0xfffffff960667836 */ /* 0x000fe20000000000 */
[----:B------:R-:W-:-:S02]  /*6190*/  SHF.L.U64.HI R125, R104, 0x2, R191 ;  /* 0x00000002687d7819 */ /* 0x000fc400000102bf */
        /* <DEDUP_REMOVED lines=30> */
[----:B------:R-:W-:-:S02]  /*6380*/  SHF.L.U64.HI R145, R114, 0x2, R145 ;  /* 0x0000000272917819 */ /* 0x000fc40000010291 */
[----:B------:R-:W-:Y:S02]  /*6390*/  SHF.L.U64.HI R141, R112, 0x2, R199 ;  /* 0x00000002708d7819 */ /* 0x000fe400000102c7 */
[----:B------:R-:W-:Y:S02]  /*63a0*/  SHF.L.U64.HI R137, R110, 0x2, R197 ;  /* 0x000000026e897819 */ /* 0x000fe400000102c5 */
[----:B------:R-:W-:Y:S02]  /*63b0*/  SHF.L.U64.HI R133, R108, 0x2, R195 ;  /* 0x000000026c857819 */ /* 0x000fe400000102c3 */
[----:B------:R-:W-:Y:S02]  /*63c0*/  SHF.L.U64.HI R185, R20, 0x2, R185 ;  /* 0x0000000214b97819 */ /* 0x000fe400000102b9 */
[----:B------:R-:W-:Y:S02]  /*63d0*/  SHF.L.U64.HI R191, R5, 0x2, R18 ;  /* 0x0000000205bf7819 */ /* 0x000fe40000010212 */
[----:B------:R-:W-:-:S07]  /*63e0*/  SHF.L.U64.HI R193, R7, 0x2, R16 ;  /* 0x0000000207c17819 */ /* 0x000fce0000010210 */
.L_x_1:
[----:B------:R-:W-:Y:S01]  /*63f0*/  UIADD3 UR14, UR14, 0x1, URZ ;  /* 0x000000010e0e7890 */ /* 0x000fe2000fffe03f */
[----:B------:R-:W-:-:S04]  /*6400*/  DEPBAR.LE SB0, 0xc ;  /* 0x000083000000791a */ /* 0x000fc80000000000 */
[----:B------:R-:W-:Y:S01]  /*6410*/  BAR.SYNC.DEFER_BLOCKING 0x0 ;  /* 0x0000000000007b1d */ /* 0x000fe20000010000 */
[----:B------:R-:W-:Y:S01]  /*6420*/  UISETP.GT.AND UP0, UPT, UR14, 0x7, UPT ;  /* 0x000000070e00788c */ /* 0x000fe2000bf04270 */
[----:B------:R-:W-:Y:S01]  /*6430*/  ISETP.GE.AND P2, PT, R89, UR12, PT ;  /* 0x0000000c59007c0c */ /* 0x000fe2000bf46270 */
[----:B------:R-:W-:Y:S01]  /*6440*/  UIADD3 UR13, UR13, 0x1, URZ ;  /* 0x000000010d0d7890 */ /* 0x000fe2000fffe03f */
[----:B------:R-:W-:Y:S01]  /*6450*/  ISETP.LE.AND P1, PT, R102, UR4, PT ;  /* 0x0000000466007c0c */ /* 0x000fe2000bf23270 */
[----:B------:R-:W-:Y:S01]  /*6460*/  USEL UR14, UR14, URZ, !UP0 ;  /* 0x0000003f0e0e7287 */ /* 0x000fe2000c000000 */
[----:B--2---:R-:W-:Y:S01]  /*6470*/  SEL R8, RZ, 0x4, P2 ;  /* 0x00000004ff087807 */ /* 0x004fe20001000000 */
[----:B------:R-:W-:Y:S01]  /*6480*/  UMOV UR9, 0x40000040 ;  /* 0x4000004000097882 */ /* 0x000fe20000000000 */
[----:B------:R-:W-:Y:S01]  /*6490*/  UMOV UR11, 0x40000040 ;  /* 0x40000040000b7882 */ /* 0x000fe20000000000 */
[----:B------:R-:W-:Y:S01]  /*64a0*/  ULEA UR5, UR14, UR7, 0xd ;  /* 0x000000070e057291 */ /* 0x000fe2000f8e683f */
[----:B------:R-:W-:Y:S01]  /*64b0*/  ISETP.GE.AND P3, PT, R91, UR12, PT ;  /* 0x0000000c5b007c0c */ /* 0x000fe2000bf66270 */
[----:B------:R-:W-:Y:S01]  /*64c0*/  UIADD3 UR4, UR4, 0x1, URZ ;  /* 0x0000000104047890 */ /* 0x000fe2000fffe03f */
[----:B------:R-:W-:Y:S01]  /*64d0*/  SEL R8, R8, RZ, !P1 ;  /* 0x000000ff08087207 */ /* 0x000fe20004800000 */
[----:B------:R-:W-:Y:S01]  /*64e0*/  UIADD3 UR6, UR5, 0x10000, URZ ;  /* 0x0001000005067890 */ /* 0x000fe2000fffe03f */
[----:B------:R-:W-:Y:S01]  /*64f0*/  SEL R9, RZ, 0x4, P3 ;  /* 0x00000004ff097807 */ /* 0x000fe20001800000 */
[----:B------:R-:W-:Y:S01]  /*6500*/  USHF.R.U32.HI UR8, URZ, 0x4, UR5 ;  /* 0x000000043f087899 */ /* 0x000fe20008011605 */
[----:B------:R-:W-:Y:S01]  /*6510*/  ISETP.NE.U32.AND P5, PT, R8, RZ, PT ;  /* 0x000000ff0800720c */ /* 0x000fe20003fa5070 */
[----:B------:R-:W-:Y:S01]  /*6520*/  USHF.R.U32.HI UR6, URZ, 0x4, UR6 ;  /* 0x000000043f067899 */ /* 0x000fe20008011606 */
[----:B------:R-:W-:Y:S01]  /*6530*/  ISETP.GE.AND P6, PT, R93, UR12, PT ;  /* 0x0000000c5d007c0c */ /* 0x000fe2000bfc6270 */
[----:B------:R-:W-:Y:S01]  /*6540*/  USGXT.U32 UR8, UR8, 0xe ;  /* 0x0000000e0808789a */ /* 0x000fe20008000000 */
[----:B------:R-:W-:Y:S01]  /*6550*/  IADD3 R8, P2, R183, R90, RZ ;  /* 0x0000005ab7087210 */ /* 0x000fe20007f5e0ff */
[----:B------:R-:W-:Y:S01]  /*6560*/  USGXT.U32 UR10, UR6, 0xe ;  /* 0x0000000e060a789a */ /* 0x000fe20008000000 */
[----:B------:R-:W-:Y:S01]  /*6570*/  SEL R11, R9, RZ, !P1 ;  /* 0x000000ff090b7207 */ /* 0x000fe20004800000 */
[----:B------:R-:W-:Y:S01]  /*6580*/  UMOV UR5, URZ ;  /* 0x0000003f00057c82 */ /* 0x000fe20008000000 */
[----:B------:R-:W-:Y:S01]  /*6590*/  WARPGROUP.ARRIVE ;  /* 0x00000000000079c5 */ /* 0x000fe20000000000 */
[----:B------:R-:W-:Y:S01]  /*65a0*/  UMOV UR6, URZ ;  /* 0x0000003f00067c82 */ /* 0x000fe20008000000 */
[----:B------:R-:W-:Y:S01]  /*65b0*/  SEL R14, RZ, 0x4, P6 ;  /* 0x00000004ff0e7807 */ /* 0x000fe20003000000 */
[----:B------:R-:W-:Y:S01]  /*65c0*/  IMAD.X R9, R6, 0x1, R189, P2 ;  /* 0x0000000106097824 */ /* 0x000fe200010e06bd */
[----:B------:R-:W-:-:S02]  /*65d0*/  ISETP.NE.U32.AND P3, PT, R11, RZ, PT ;  /* 0x000000ff0b00720c */ /* 0x000fc40003f65070 */
[----:B------:R-:W-:Y:S01]  /*65e0*/  HGMMA.64x64x8.F32.TF32 R24, gdesc[UR8], R24 ;  /* 0x04e00000081879f0 */ /* 0x000fe20008702818 */
[----:B------:R-:W-:Y:S01]  /*65f0*/  UIADD3 UR8, UP0, UR8, 0x2, URZ ;  /* 0x0000000208087890 */ /* 0x000fe2000ff1e03f */
[----:B------:R-:W-:Y:S01]  /*6600*/  SEL R14, R14, RZ, !P1 ;  /* 0x000000ff0e0e7207 */ /* 0x000fe20004800000 */
[----:B------:R-:W-:Y:S01]  /*6610*/  UIADD3 UR10, UP1, UR10, 0x2, URZ ;  /* 0x000000020a0a7890 */ /* 0x000fe2000ff3e03f */
[----:B------:R-:W-:Y:S01]  /*6620*/  ISETP.GE.AND P4, PT, R95, UR12, PT ;  /* 0x0000000c5f007c0c */ /* 0x000fe2000bf86270 */
[----:B------:R-:W-:Y:S01]  /*6630*/  UIADD3.X UR9, UR5, 0x40000040, URZ, UP0, !UPT ;  /* 0x4000004005097890 */ /* 0x000fe200087fe43f */
[----:B------:R-:W-:Y:S01]  /*6640*/  IADD3 R10, P6, R183, R88, RZ ;  /* 0x00000058b70a7210 */ /* 0x000fe20007fde0ff */
[----:B------:R-:W-:Y:S01]  /*6650*/  UIADD3.X UR11, UR6, 0x40000040, URZ, UP1, !UPT ;  /* 0x40000040060b7890 */ /* 0x000fe20008ffe43f */
[----:B------:R-:W-:Y:S01]  /*6660*/  ISETP.NE.U32.AND P2, PT, R14, RZ, PT ;  /* 0x000000ff0e00720c */ /* 0x000fe20003f45070 */
[----:B------:R-:W-:Y:S01]  /*6670*/  UIADD3.64 UR20, UR8, 0x2, URZ ;  /* 0x0000000208147897 */ /* 0x000fe2000fffe03f */
[----:B------:R-:W-:Y:S01]  /*6680*/  SEL R14, RZ, 0x4, P4 ;  /* 0x00000004ff0e7807 */ /* 0x000fe20002000000 */
[----:B------:R-:W-:Y:S01]  /*6690*/  UIADD3.64 UR22, UR10, 0x2, URZ ;  /* 0x000000020a167897 */ /* 0x000fe2000fffe03f */
[----:B------:R-:W-:Y:S01]  /*66a0*/  IMAD.X R11, R6, 0x1, R187, P6 ;  /* 0x00000001060b7824 */ /* 0x000fe200030e06bb */
[----:B------:R-:W-:Y:S01]  /*66b0*/  UISETP.GT.AND UP0, UPT, UR13, 0x7, UPT ;  /* 0x000000070d00788c */ /* 0x000fe2000bf04270 */
[----:B------:R-:W-:-:S02]  /*66c0*/  SEL R14, R14, RZ, !P1 ;  /* 0x000000ff0e0e7207 */ /* 0x000fc40004800000 */
[----:B------:R-:W-:Y:S01]  /*66d0*/  IADD3 R16, P6, R183, R86, RZ ;  /* 0x00000056b7107210 */ /* 0x000fe20007fde0ff */
[----:B------:R-:W-:Y:S01]  /*66e0*/  USEL UR13, UR13, URZ, !UP0 ;  /* 0x0000003f0d0d7287 */ /* 0x000fe2000c000000 */
[----:B------:R-:W-:-:S03]  /*66f0*/  ISETP.NE.U32.AND P4, PT, R14, RZ, PT ;  /* 0x000000ff0e00720c */ /* 0x000fc60003f85070 */
[----:B------:R-:W-:Y:S01]  /*6700*/  ULEA UR5, UR13, UR7, 0xd ;  /* 0x000000070d057291 */ /* 0x000fe2000f8e683f */
[----:B------:R-:W-:-:S05]  /*6710*/  IMAD.X R17, R6, 0x1, R185, P6 ;  /* 0x0000000106117824 */ /* 0x000fca00030e06b9 */
[----:B------:R-:W-:Y:S02]  /*6720*/  VIADD R19, R82, UR5 ;  /* 0x0000000552137c36 */ /* 0x000fe40008000000 */
[----:B------:R-:W-:Y:S02]  /*6730*/  VIADD R21, R81, UR5 ;  /* 0x0000000551157c36 */ /* 0x000fe40008000000 */
[----:B------:R-:W-:Y:S02]  /*6740*/  VIADD R195, R76, UR5 ;  /* 0x000000054cc37c36 */ /* 0x000fe40008000000 */
[----:B------:R-:W-:Y:S02]  /*6750*/  VIADD R199, R75, UR5 ;  /* 0x000000054bc77c36 */ /* 0x000fe40008000000 */
[----:B------:R-:W-:Y:S02]  /*6760*/  VIADD R205, R84, UR5 ;  /* 0x0000000554cd7c36 */ /* 0x000fe40008000000 */
[----:B------:R-:W-:Y:S01]  /*6770*/  VIADD R207, R74, UR5 ;  /* 0x000000054acf7c36 */ /* 0x000fe20008000000 */
[----:B------:R-:W-:Y:S01]  /*6780*/  HGMMA.64x64x8.F32.TF32 R24, gdesc[UR8], R24 ;  /* 0x04e00000081879f0 */ /* 0x000fe20008702818 */
[----:B------:R-:W-:-:S02]  /*6790*/  UIADD3.64 UR8, UR8, 0x4, URZ ;  /* 0x0000000408087897 */ /* 0x000fc4000fffe03f */
[----:B------:R-:W-:Y:S01]  /*67a0*/  UIADD3.64 UR10, UR10, 0x4, URZ ;  /* 0x000000040a0a7897 */ /* 0x000fe2000fffe03f */
[----:B------:R-:W-:Y:S08]  /*67b0*/  HGMMA.64x64x8.F32.TF32 R24, gdesc[UR20], R24 ;  /* 0x04e00000141879f0 */ /* 0x000ff00008702818 */
[----:B------:R-:W-:Y:S03]  /*67c0*/  HGMMA.64x64x8.F32.TF32 R24, gdesc[UR8], R24, gsb0 ;  /* 0x04e00000081879f0 */ /* 0x000fe60008002818 */
[----:B------:R-:W-:-:S02]  /*67d0*/  WARPGROUP.DEPBAR.LE gsb0, 0x1 ;  /* 0x00008000000079c5 */ /* 0x000fc40000010100 */
[----:B------:R-:W-:Y:S06]  /*67e0*/  BAR.SYNC.DEFER_BLOCKING 0x0 ;  /* 0x0000000000007b1d */ /* 0x000fec0000010000 */
[----:B------:R-:W-:Y:S01]  /*67f0*/  @!PT LDS RZ, [RZ] ;  /* 0x00000000fffff984 */ /* 0x000fe20000000800 */
[----:B------:R-:W-:Y:S01]  /*6800*/  @!PT LDS RZ, [RZ] ;  /* 0x00000000fffff984 */ /* 0x000fe20000000800 */
[----:B------:R-:W-:Y:S01]  /*6810*/  @!PT LDS RZ, [RZ] ;  /* 0x00000000fffff984 */ /* 0x000fe20000000800 */
[----:B------:R-:W-:Y:S01]  /*6820*/  LDGSTS.E [R19], desc[UR16][R8.64], P5 ;  /* 0x0000000008137fae */ /* 0x000fe2000a921850 */
[----:B------:R-:W-:-:S03]  /*6830*/  ISETP.GE.AND P5, PT, R97, UR12, PT ;  /* 0x0000000c61007c0c */ /* 0x000fc6000bfa6270 */
[----:B------:R1:W-:Y:S01]  /*6840*/  LDGSTS.E [R19+0x8], desc[UR16][R10.64], P3 ;  /* 0x000080000a137fae */ /* 0x0003e20009921850 */
[----:B------:R-:W-:Y:S02]  /*6850*/  SEL R15, RZ, 0x4, P5 ;  /* 0x00000004ff0f7807 */ /* 0x000fe40002800000 */
[----:B------:R-:W-:Y:S01]  /*6860*/  ISETP.GE.AND P3, PT, R99, UR12, PT ;  /* 0x0000000c63007c0c */ /* 0x000fe2000bf66270 */
[----:B------:R-:W-:Y:S01]  /*6870*/  LDGSTS.E [R21], desc[UR16][R16.64], P2 ;  /* 0x0000000010157fae */ /* 0x000fe20009121850 */
[----:B------:R-:W-:Y:S02]  /*6880*/  IADD3 R14, P5, R183, R72, RZ ;  /* 0x00000048b70e7210 */ /* 0x000fe40007fbe0ff */
[----:B------:R-:W-:Y:S02]  /*6890*/  SEL R15, R15, RZ, !P1 ;  /* 0x000000ff0f0f7207 */ /* 0x000fe40004800000 */
[----:B------:R-:W-:Y:S02]  /*68a0*/  SEL R18, RZ, 0x4, P3 ;  /* 0x00000004ff127807 */ /* 0x000fe40001800000 */
[----:B------:R-:W-:Y:S01]  /*68b0*/  ISETP.NE.U32.AND P3, PT, R15, RZ, PT ;  /* 0x000000ff0f00720c */ /* 0x000fe20003f65070 */
[----:B------:R-:W-:Y:S01]  /*68c0*/  IMAD.X R15, R6, 0x1, R23, P5 ;  /* 0x00000001060f7824 */ /* 0x000fe200028e0617 */
[----:B------:R-:W-:Y:S01]  /*68d0*/  ISETP.GE.AND P5, PT, R101, UR12, PT ;  /* 0x0000000c65007c0c */ /* 0x000fe2000bfa6270 */
[----:B-1----:R-:W-:Y:S01]  /*68e0*/  VIADD R19, R80, UR5 ;  /* 0x0000000550137c36 */ /* 0x002fe20008000000 */
[----:B------:R-:W-:-:S02]  /*68f0*/  SEL R18, R18, RZ, !P1 ;  /* 0x000000ff12127207 */ /* 0x000fc40004800000 */
[----:B------:R-:W-:Y:S01]  /*6900*/  SEL R9, RZ, 0x4, P5 ;  /* 0x00000004ff097807 */ /* 0x000fe20002800000 */
[----:B------:R1:W-:Y:S01]  /*6910*/  LDGSTS.E [R21+0x8], desc[UR16][R14.64], P4 ;  /* 0x000080000e157fae */ /* 0x0003e2000a121850 */
[----:B------:R-:W-:Y:S02]  /*6920*/  ISETP.NE.U32.AND P2, PT, R18, RZ, PT ;  /* 0x000000ff1200720c */ /* 0x000fe40003f45070 */
[----:B------:R-:W-:Y:S02]  /*6930*/  ISETP.GE.AND P4, PT, R103, UR12, PT ;  /* 0x0000000c67007c0c */ /* 0x000fe4000bf86270 */
[----:B------:R-:W-:Y:S02]  /*6940*/  IADD3 R8, P5, R183, R56, RZ ;  /* 0x00000038b7087210 */ /* 0x000fe40007fbe0ff */
[----:B------:R-:W-:Y:S02]  /*6950*/  SEL R9, R9, RZ, !P1 ;  /* 0x000000ff09097207 */ /* 0x000fe40004800000 */
[----:B------:R-:W-:-:S02]  /*6960*/  IADD3 R10, P6, R183, R22, RZ ;  /* 0x00000016b70a7210 */ /* 0x000fc40007fde0ff */
[----:B------:R-:W-:Y:S01]  /*6970*/  SEL R18, RZ, 0x4, P4 ;  /* 0x00000004ff127807 */ /* 0x000fe20002000000 */
[----:B-1----:R-:W-:Y:S01]  /*6980*/  VIADD R21, R79, UR5 ;  /* 0x000000054f157c36 */ /* 0x002fe20008000000 */
[----:B------:R-:W-:Y:S01]  /*6990*/  ISETP.NE.U32.AND P4, PT, R9, RZ, PT ;  /* 0x000000ff0900720c */ /* 0x000fe20003f85070 */
[C---:B------:R-:W-:Y:S01]  /*69a0*/  IMAD.X R9, R6.reuse, 0x1, R59, P5 ;  /* 0x0000000106097824 */ /* 0x040fe200028e063b */
[----:B------:R-:W-:Y:S01]  /*69b0*/  ISETP.GE.AND P5, PT, R105, UR12, PT ;  /* 0x0000000c69007c0c */ /* 0x000fe2000bfa6270 */
[----:B------:R-:W-:Y:S01]  /*69c0*/  IMAD.X R11, R6, 0x1, R57, P6 ;  /* 0x00000001060b7824 */ /* 0x000fe200030e0639 */
[----:B------:R-:W-:Y:S02]  /*69d0*/  SEL R18, R18, RZ, !P1 ;  /* 0x000000ff12127207 */ /* 0x000fe40004800000 */
[----:B------:R-:W-:Y:S02]  /*69e0*/  SEL R15, RZ, 0x4, P5 ;  /* 0x00000004ff0f7807 */ /* 0x000fe40002800000 */
[----:B------:R-:W-:Y:S01]  /*69f0*/  LDGSTS.E [R19], desc[UR16][R10.64], P3 ;  /* 0x000000000a137fae */ /* 0x000fe20009921850 */
[----:B------:R-:W-:-:S02]  /*6a00*/  ISETP.NE.U32.AND P3, PT, R18, RZ, PT ;  /* 0x000000ff1200720c */ /* 0x000fc40003f65070 */
[----:B------:R-:W-:Y:S01]  /*6a10*/  SEL R15, R15, RZ, !P1 ;  /* 0x000000ff0f0f7207 */ /* 0x000fe20004800000 */
[----:B------:R1:W-:Y:S01]  /*6a20*/  LDGSTS.E [R19+0x8], desc[UR16][R8.64], P2 ;  /* 0x0000800008137fae */ /* 0x0003e20009121850 */
[----:B------:R-:W-:Y:S02]  /*6a30*/  ISETP.GE.AND P2, PT, R107, UR12, PT ;  /* 0x0000000c6b007c0c */ /* 0x000fe4000bf46270 */
[C---:B------:R-:W-:Y:S02]  /*6a40*/  IADD3 R16, P6, R183.reuse, R58, RZ ;  /* 0x0000003ab7107210 */ /* 0x040fe40007fde0ff */
[----:B------:R-:W-:Y:S02]  /*6a50*/  IADD3 R14, P5, R183, R60, RZ ;  /* 0x0000003cb70e7210 */ /* 0x000fe40007fbe0ff */
[----:B------:R-:W-:Y:S01]  /*6a60*/  SEL R18, RZ, 0x4, P2 ;  /* 0x00000004ff127807 */ /* 0x000fe20001000000 */
[C---:B------:R-:W-:Y:S01]  /*6a70*/  IMAD.X R17, R6.reuse, 0x1, R61, P6 ;  /* 0x0000000106117824 */ /* 0x040fe200030e063d */
[----:B------:R-:W-:Y:S01]  /*6a80*/  ISETP.NE.U32.AND P2, PT, R15, RZ, PT ;  /* 0x000000ff0f00720c */ /* 0x000fe20003f45070 */
[----:B------:R-:W-:Y:S01]  /*6a90*/  IMAD.X R15, R6, 0x1, R63, P5 ;  /* 0x00000001060f7824 */ /* 0x000fe200028e063f */
[----:B------:R-:W-:Y:S01]  /*6aa0*/  ISETP.GE.AND P5, PT, R109, UR12, PT ;  /* 0x0000000c6d007c0c */ /* 0x000fe2000bfa6270 */
[----:B-1----:R-:W-:Y:S01]  /*6ab0*/  VIADD R19, R78, UR5 ;  /* 0x000000054e137c36 */ /* 0x002fe20008000000 */
[----:B------:R-:W-:Y:S01]  /*6ac0*/  IADD3 R10, P6, R183, R62, RZ ;  /* 0x0000003eb70a7210 */ /* 0x000fe20007fde0ff */
[----:B------:R-:W-:Y:S01]  /*6ad0*/  LDGSTS.E [R21], desc[UR16][R16.64], P4 ;  /* 0x0000000010157fae */ /* 0x000fe2000a121850 */
[----:B------:R-:W-:-:S02]  /*6ae0*/  SEL R18, R18, RZ, !P1 ;  /* 0x000000ff12127207 */ /* 0x000fc40004800000 */
[----:B------:R-:W-:Y:S01]  /*6af0*/  SEL R9, RZ, 0x4, P5 ;  /* 0x00000004ff097807 */ /* 0x000fe20002800000 */
[----:B------:R-:W-:Y:S01]  /*6b00*/  IMAD.X R11, R6, 0x1, R65, P6 ;  /* 0x00000001060b7824 */ /* 0x000fe200030e0641 */
[----:B------:R-:W-:Y:S01]  /*6b10*/  ISETP.NE.U32.AND P4, PT, R18, RZ, PT ;  /* 0x000000ff1200720c */ /* 0x000fe20003f85070 */
[----:B------:R1:W-:Y:S01]  /*6b20*/  LDGSTS.E [R21+0x8], desc[UR16][R14.64], P3 ;  /* 0x000080000e157fae */ /* 0x0003e20009921850 */
[----:B------:R-:W-:Y:S02]  /*6b30*/  ISETP.GE.AND P3, PT, R111, UR12, PT ;  /* 0x0000000c6f007c0c */ /* 0x000fe4000bf66270 */
[----:B------:R-:W-:Y:S01]  /*6b40*/  IADD3 R8, P5, R183, R64, RZ ;  /* 0x00000040b7087210 */ /* 0x000fe20007fbe0ff */
[----:B------:R2:W-:Y:S01]  /*6b50*/  LDGSTS.E [R19], desc[UR16][R10.64], P2 ;  /* 0x000000000a137fae */ /* 0x0005e20009121850 */
[----:B------:R-:W-:Y:S02]  /*6b60*/  SEL R9, R9, RZ, !P1 ;  /* 0x000000ff09097207 */ /* 0x000fe40004800000 */
[----:B------:R-:W-:-:S02]  /*6b70*/  SEL R18, RZ, 0x4, P3 ;  /* 0x00000004ff127807 */ /* 0x000fc40001800000 */
[----:B------:R-:W-:Y:S02]  /*6b80*/  ISETP.GE.AND P2, PT, R113, UR12, PT ;  /* 0x0000000c71007c0c */ /* 0x000fe4000bf46270 */
[----:B------:R-:W-:Y:S01]  /*6b90*/  ISETP.NE.U32.AND P3, PT, R9, RZ, PT ;  /* 0x000000ff0900720c */ /* 0x000fe20003f65070 */
[----:B------:R-:W-:Y:S01]  /*6ba0*/  IMAD.X R9, R6, 0x1, R67, P5 ;  /* 0x0000000106097824 */ /* 0x000fe200028e0643 */
[----:B-1----:R-:W-:Y:S02]  /*6bb0*/  SEL R15, RZ, 0x4, P2 ;  /* 0x00000004ff0f7807 */ /* 0x002fe40001000000 */
[----:B------:R-:W-:Y:S01]  /*6bc0*/  SEL R18, R18, RZ, !P1 ;  /* 0x000000ff12127207 */ /* 0x000fe20004800000 */
[----:B--2---:R-:W-:Y:S01]  /*6bd0*/  VIADD R11, R77, UR5 ;  /* 0x000000054d0b7c36 */ /* 0x004fe20008000000 */
[----:B------:R1:W-:Y:S01]  /*6be0*/  LDGSTS.E [R19+0x8], desc[UR16][R8.64], P4 ;  /* 0x0000800008137fae */ /* 0x0003e2000a121850 */
[----:B------:R-:W-:Y:S02]  /*6bf0*/  ISETP.GE.AND P2, PT, R115, UR12, PT ;  /* 0x0000000c73007c0c */ /* 0x000fe4000bf46270 */
[----:B------:R-:W-:-:S02]  /*6c00*/  IADD3 R14, P4, R183, R70, RZ ;  /* 0x00000046b70e7210 */ /* 0x000fc40007f9e0ff */
[----:B------:R-:W-:Y:S02]  /*6c10*/  SEL R15, R15, RZ, !P1 ;  /* 0x000000ff0f0f7207 */ /* 0x000fe40004800000 */
[----:B------:R-:W-:Y:S02]  /*6c20*/  ISETP.NE.U32.AND P5, PT, R18, RZ, PT ;  /* 0x000000ff1200720c */ /* 0x000fe40003fa5070 */
[----:B------:R-:W-:Y:S02]  /*6c30*/  IADD3 R16, P6, R183, R66, RZ ;  /* 0x00000042b7107210 */ /* 0x000fe40007fde0ff */
[----:B------:R-:W-:Y:S02]  /*6c40*/  SEL R18, RZ, 0x4, P2 ;  /* 0x00000004ff127807 */ /* 0x000fe40001000000 */
[----:B------:R-:W-:Y:S01]  /*6c50*/  ISETP.NE.U32.AND P2, PT, R15, RZ, PT ;  /* 0x000000ff0f00720c */ /* 0x000fe20003f45070 */
[C---:B------:R-:W-:Y:S01]  /*6c60*/  IMAD.X R15, R6.reuse, 0x1, R73, P4 ;  /* 0x00000001060f7824 */ /* 0x040fe200020e0649 */
[----:B------:R-:W-:Y:S01]  /*6c70*/  ISETP.GE.AND P4, PT, R117, UR12, PT ;  /* 0x0000000c75007c0c */ /* 0x000fe2000bf86270 */
[----:B------:R-:W-:Y:S01]  /*6c80*/  IMAD.X R17, R6, 0x1, R71, P6 ;  /* 0x0000000106117824 */ /* 0x000fe200030e0647 */
[----:B------:R-:W-:-:S02]  /*6c90*/  SEL R18, R18, RZ, !P1 ;  /* 0x000000ff12127207 */ /* 0x000fc40004800000 */
[----:B-1----:R-:W-:Y:S02]  /*6ca0*/  SEL R8, RZ, 0x4, P4 ;  /* 0x00000004ff087807 */ /* 0x002fe40002000000 */
[----:B------:R1:W-:Y:S01]  /*6cb0*/  LDGSTS.E [R11], desc[UR16][R16.64], P3 ;  /* 0x00000000100b7fae */ /* 0x0003e20009921850 */
[----:B------:R-:W-:Y:S02]  /*6cc0*/  ISETP.GE.AND P4, PT, R119, UR12, PT ;  /* 0x0000000c77007c0c */ /* 0x000fe4000bf86270 */
[----:B------:R-:W-:Y:S01]  /*6cd0*/  SEL R8, R8, RZ, !P1 ;  /* 0x000000ff08087207 */ /* 0x000fe20004800000 */
[----:B------:R2:W-:Y:S01]  /*6ce0*/  LDGSTS.E [R11+0x8], desc[UR16][R14.64], P5 ;  /* 0x000080000e0b7fae */ /* 0x0005e2000a921850 */
[----:B------:R-:W-:Y:S02]  /*6cf0*/  ISETP.NE.U32.AND P3, PT, R18, RZ, PT ;  /* 0x000000ff1200720c */ /* 0x000fe40003f65070 */
[----:B------:R-:W-:Y:S01]  /*6d00*/  ISETP.GE.AND P5, PT, R68, UR12, PT ;  /* 0x0000000c44007c0c */ /* 0x000fe2000bfa6270 */
[----:B------:R-:W-:Y:S01]  /*6d10*/  UIADD3 UR12, UR12, -0x20, URZ ;  /* 0xffffffe00c0c7890 */ /* 0x000fe2000fffe03f */
[----:B------:R-:W-:-:S02]  /*6d20*/  IADD3 R18, P6, R183, R98, RZ ;  /* 0x00000062b7127210 */ /* 0x000fc40007fde0ff */
[----:B------:R-:W-:Y:S02]  /*6d30*/  SEL R9, RZ, 0x4, P4 ;  /* 0x00000004ff097807 */ /* 0x000fe40002000000 */
[----:B------:R-:W-:Y:S01]  /*6d40*/  ISETP.NE.U32.AND P4, PT, R8, RZ, PT ;  /* 0x000000ff0800720c */ /* 0x000fe20003f85070 */
[----:B------:R-:W-:Y:S01]  /*6d50*/  IMAD.X R19, R6, 0x1, R211, P6 ;  /* 0x0000000106137824 */ /* 0x000fe200030e06d3 */
[----:B------:R-:W-:Y:S02]  /*6d60*/  SEL R8, RZ, 0x4, P5 ;  /* 0x00000004ff087807 */ /* 0x000fe40002800000 */
[----:B-1----:R-:W-:Y:S02]  /*6d70*/  IADD3 R16, P6, R183, R100, RZ ;  /* 0x00000064b7107210 */ /* 0x002fe40007fde0ff */
[----:B------:R-:W-:Y:S01]  /*6d80*/  SEL R9, R9, RZ, !P1 ;  /* 0x000000ff09097207 */ /* 0x000fe20004800000 */
[----:B------:R1:W-:Y:S01]  /*6d90*/  LDGSTS.E [R195], desc[UR16][R18.64], P2 ;  /* 0x0000000012c37fae */ /* 0x0003e20009121850 */
[----:B------:R-:W-:Y:S01]  /*6da0*/  SEL R8, R8, RZ, !P1 ;  /* 0x000000ff08087207 */ /* 0x000fe20004800000 */
[----:B------:R-:W-:Y:S01]  /*6db0*/  IMAD.X R17, R6, 0x1, R209, P6 ;  /* 0x0000000106117824 */ /* 0x000fe200030e06d1 */
[----:B------:R-:W-:-:S02]  /*6dc0*/  IADD3 R10, P1, R183, R94, RZ ;  /* 0x0000005eb70a7210 */ /* 0x000fc40007f3e0ff */
[----:B------:R-:W-:Y:S02]  /*6dd0*/  ISETP.NE.U32.AND P5, PT, R9, RZ, PT ;  /* 0x000000ff0900720c */ /* 0x000fe40003fa5070 */
[----:B------:R3:W-:Y:S01]  /*6de0*/  LDGSTS.E [R195+0x8], desc[UR16][R16.64], P3 ;  /* 0x0000800010c37fae */ /* 0x0007e20009921850 */
[----:B--2---:R-:W-:Y:S01]  /*6df0*/  IMAD.X R11, R6, 0x1, R203, P1 ;  /* 0x00000001060b7824 */ /* 0x004fe200008e06cb */
[----:B------:R-:W-:Y:S02]  /*6e00*/  IADD3 R20, P1, R12, R87, RZ ;  /* 0x000000570c147210 */ /* 0x000fe40007f3e0ff */
[----:B------:R-:W-:Y:S02]  /*6e10*/  ISETP.NE.U32.AND P2, PT, R8, RZ, PT ;  /* 0x000000ff0800720c */ /* 0x000fe40003f45070 */
[----:B------:R-:W-:Y:S01]  /*6e20*/  IADD3 R14, P3, R12, R127, RZ ;  /* 0x0000007f0c0e7210 */ /* 0x000fe20007f7e0ff */
[----:B------:R-:W-:Y:S01]  /*6e30*/  IMAD.X R21, R4, 0x1, R121, P1 ;  /* 0x0000000104157824 */ /* 0x000fe200008e0679 */
[----:B------:R-:W-:Y:S01]  /*6e40*/  IADD3 R8, P6, R183, R92, RZ ;  /* 0x0000005cb7087210 */ /* 0x000fe20007fde0ff */
[----:B------:R-:W-:Y:S01]  /*6e50*/  LDGSTS.E [R199], desc[UR16][R10.64], P4 ;  /* 0x000000000ac77fae */ /* 0x000fe2000a121850 */
[----:B-1----:R-:W-:Y:S01]  /*6e60*/  IADD3 R18, P1, R12, R135, RZ ;  /* 0x000000870c127210 */ /* 0x002fe20007f3e0ff */
[----:B------:R-:W-:Y:S01]  /*6e70*/  IMAD.X R15, R4, 0x1, R129, P3 ;  /* 0x00000001040f7824 */ /* 0x000fe200018e0681 */
[----:B------:R-:W-:Y:S01]  /*6e80*/  IADD3 R194, P3, R12, R143, RZ ;  /* 0x0000008f0cc27210 */ /* 0x000fe20007f7e0ff */
[----:B------:R-:W-:-:S02]  /*6e90*/  IMAD.X R9, R6, 0x1, R201, P6 ;  /* 0x0000000106097824 */ /* 0x000fc400030e06c9 */
[----:B------:R-:W-:Y:S01]  /*6ea0*/  IMAD.X R19, R4, 0x1, R137, P1 ;  /* 0x0000000104137824 */ /* 0x000fe200008e0689 */
[----:B------:R-:W-:Y:S01]  /*6eb0*/  IADD3 R196, P1, R12, R151, RZ ;  /* 0x000000970cc47210 */ /* 0x000fe20007f3e0ff */
[C---:B---3--:R-:W-:Y:S01]  /*6ec0*/  IMAD.X R195, R4.reuse, 0x1, R145, P3 ;  /* 0x0000000104c37824 */ /* 0x048fe200018e0691 */
[----:B------:R1:W-:Y:S03]  /*6ed0*/  LDGSTS.E [R199+0x8], desc[UR16][R8.64], P5 ;  /* 0x0000800008c77fae */ /* 0x0003e6000a921850 */
[----:B------:R-:W-:Y:S01]  /*6ee0*/  IMAD.X R197, R4, 0x1, R153, P1 ;  /* 0x0000000104c57824 */ /* 0x000fe200008e0699 */
[C---:B------:R-:W-:Y:S01]  /*6ef0*/  IADD3 R198, P1, R12.reuse, R167, RZ ;  /* 0x000000a70cc67210 */ /* 0x040fe20007f3e0ff */
[----:B------:R-:W0:Y:S04]  /*6f00*/  LDGDEPBAR ;  /* 0x00000000000079af */ /* 0x000e280000000000 */
[----:B------:R-:W-:Y:S01]  /*6f10*/  LDGSTS.E [R205+0x10000], desc[UR16][R20.64], P2 ;  /* 0x1000000014cd7fae */ /* 0x000fe20009121850 */
[----:B-1----:R-:W-:-:S03]  /*6f20*/  IADD3 R8, P3, R12, R159, RZ ;  /* 0x0000009f0c087210 */ /* 0x002fc60007f7e0ff */
[----:B------:R1:W-:Y:S01]  /*6f30*/  LDGSTS.E [R205+0x10400], desc[UR16][R14.64], P2 ;  /* 0x104000000ecd7fae */ /* 0x0003e20009121850 */
[C---:B------:R-:W-:Y:S02]  /*6f40*/  IMAD.X R199, R4.reuse, 0x1, R169, P1 ;  /* 0x0000000104c77824 */ /* 0x040fe400008e06a9 */
[----:B------:R-:W-:Y:S01]  /*6f50*/  IMAD.X R9, R4, 0x1, R161, P3 ;  /* 0x0000000104097824 */ /* 0x000fe200018e06a1 */
[----:B------:R-:W-:Y:S01]  /*6f60*/  IADD3 R16, P3, R12, R175, RZ ;  /* 0x000000af0c107210 */ /* 0x000fe20007f7e0ff */
[----:B------:R2:W-:Y:S04]  /*6f70*/  LDGSTS.E [R205+0x10800], desc[UR16][R18.64], P2 ;  /* 0x1080000012cd7fae */ /* 0x0005e80009121850 */
[----:B------:R-:W-:Y:S01]  /*6f80*/  IMAD.X R17, R4, 0x1, R177, P3 ;  /* 0x0000000104117824 */ /* 0x000fe200018e06b1 */
[C---:B------:R-:W-:Y:S01]  /*6f90*/  IADD3 R10, P3, R12.reuse, R131, RZ ;  /* 0x000000830c0a7210 */ /* 0x040fe20007f7e0ff */
        /* <DEDUP_REMOVED lines=8> */
[C---:B--2---:R-:W-:Y:S01]  /*7020*/  IADD3 R18, P1, R12.reuse, R155, RZ ;  /* 0x0000009b0c127210 */ /* 0x044fe20007f3e0ff */
[----:B------:R-:W-:Y:S01]  /*7030*/  LDGSTS.E [R205+0x11800], desc[UR16][R198.64], P2 ;  /* 0x11800000c6cd7fae */ /* 0x000fe20009121850 */
[----:B-1----:R-:W-:-:S03]  /*7040*/  IADD3 R196, P5, R12, R179, RZ ;  /* 0x000000b30cc47210 */ /* 0x002fc60007fbe0ff */
[----:B------:R1:W-:Y:S01]  /*7050*/  LDGSTS.E [R205+0x11c00], desc[UR16][R16.64], P2 ;  /* 0x11c0000010cd7fae */ /* 0x0003e20009121850 */
[----:B------:R-:W-:Y:S01]  /*7060*/  IMAD.X R19, R4, 0x1, R157, P1 ;  /* 0x0000000104137824 */ /* 0x000fe200008e069d */
[----:B---3--:R-:W-:Y:S01]  /*7070*/  IADD3 R8, P3, R12, R147, RZ ;  /* 0x000000930c087210 */ /* 0x008fe20007f7e0ff */
[----:B------:R-:W-:Y:S01]  /*7080*/  IMAD.X R197, R4, 0x1, R181, P5 ;  /* 0x0000000104c57824 */ /* 0x000fe200028e06b5 */
[----:B------:R-:W-:Y:S01]  /*7090*/  ISETP.NE.U32.AND P1, PT, R96, UR4, PT ;  /* 0x0000000460007c0c */ /* 0x000fe2000bf25070 */
[----:B------:R2:W-:Y:S02]  /*70a0*/  LDGSTS.E [R207+0x10200], desc[UR16][R14.64], P2 ;  /* 0x102000000ecf7fae */ /* 0x0005e40009121850 */
[----:B------:R-:W-:Y:S01]  /*70b0*/  IMAD.X R9, R4, 0x1, R149, P3 ;  /* 0x0000000104097824 */ /* 0x000fe200018e0695 */
[C---:B------:R-:W-:Y:S01]  /*70c0*/  IADD3 R194, P3, R12.reuse, R163, RZ ;  /* 0x000000a30cc27210 */ /* 0x040fe20007f7e0ff */
[----:B------:R2:W-:Y:S01]  /*70d0*/  LDGSTS.E [R207+0x10600], desc[UR16][R10.64], P2 ;  /* 0x106000000acf7fae */ /* 0x0005e20009121850 */
[----:B-1----:R-:W-:-:S03]  /*70e0*/  IADD3 R16, P4, R12, R171, RZ ;  /* 0x000000ab0c107210 */ /* 0x002fc60007f9e0ff */
[C---:B------:R-:W-:Y:S01]  /*70f0*/  IMAD.X R195, R4.reuse, 0x1, R165, P3 ;  /* 0x0000000104c37824 */ /* 0x040fe200018e06a5 */
[----:B------:R2:W-:Y:S01]  /*7100*/  LDGSTS.E [R207+0x10a00], desc[UR16][R20.64], P2 ;  /* 0x10a0000014cf7fae */ /* 0x0005e20009121850 */
[----:B------:R-:W-:Y:S01]  /*7110*/  LEA R183, P3, R7, R183, 0x2 ;  /* 0x000000b707b77211 */ /* 0x000fe200078610ff */
[----:B------:R-:W-:Y:S02]  /*7120*/  IMAD.X R17, R4, 0x1, R173, P4 ;  /* 0x0000000104117824 */ /* 0x000fe400020e06ad */
[----:B------:R2:W-:Y:S02]  /*7130*/  LDGSTS.E [R207+0x10e00], desc[UR16][R8.64], P2 ;  /* 0x10e0000008cf7fae */ /* 0x0005e40009121850 */
[----:B------:R-:W-:Y:S02]  /*7140*/  IMAD.X R6, R6, 0x1, R193, P3 ;  /* 0x0000000106067824 */ /* 0x000fe400018e06c1 */
[----:B------:R2:W-:Y:S04]  /*7150*/  LDGSTS.E [R207+0x11200], desc[UR16][R18.64], P2 ;  /* 0x1120000012cf7fae */ /* 0x0005e80009121850 */
[----:B------:R2:W-:Y:S04]  /*7160*/  LDGSTS.E [R207+0x11600], desc[UR16][R194.64], P2 ;  /* 0x11600000c2cf7fae */ /* 0x0005e80009121850 */
[----:B------:R2:W-:Y:S04]  /*7170*/  LDGSTS.E [R207+0x11a00], desc[UR16][R16.64], P2 ;  /* 0x11a0000010cf7fae */ /* 0x0005e80009121850 */
[----:B------:R2:W-:Y:S01]  /*7180*/  LDGSTS.E [R207+0x11e00], desc[UR16][R196.64], P2 ;  /* 0x11e00000c4cf7fae */ /* 0x0005e20009121850 */
[----:B------:R-:W-:-:S03]  /*7190*/  LEA R12, P2, R5, R12, 0x2 ;  /* 0x0000000c050c7211 */ /* 0x000fc600078410ff */
[----:B------:R-:W0:Y:S02]  /*71a0*/  LDGDEPBAR ;  /* 0x00000000000079af */ /* 0x000e240000000000 */
[----:B------:R-:W-:Y:S01]  /*71b0*/  IMAD.X R4, R4, 0x1, R191, P2 ;  /* 0x0000000104047824 */ /* 0x000fe200010e06bf */
[----:B------:R-:W-:Y:S07]  /*71c0*/  @P1 BRA `(.L_x_1) ;  /* 0xfffffff000881947 */ /* 0x000fee000383ffff */
.L_x_0:
[----:B------:R-:W-:Y:S02]  /*71d0*/  WARPGROUP.DEPBAR.LE gsb0, 0x0 ;  /* 0x00008000000079c5 */ /* 0x000fe40000010000 */
[----:B------:R-:W-:-:S04]  /*71e0*/  DEPBAR.LE SB0, 0x0 ;  /* 0x000080000000791a */ /* 0x000fc80000000000 */
[----:B--2---:R-:W-:Y:S01]  /*71f0*/  IADD3 R8, R2, UR7, R13 ;  /* 0x0000000702087c10 */ /* 0x004fe2000fffe00d */
[----:B------:R-:W1:Y:S01]  /*7200*/  LDC R65, c[0x0][0x248] ;  /* 0x00009200ff417b82 */ /* 0x000e620000000800 */
[----:B------:R-:W-:-:S07]  /*7210*/  LEA R85, R85, UR7, 0x4 ;  /* 0x0000000755557c11 */ /* 0x000fce000f8e20ff */
[----:B------:R-:W-:Y:S01]  /*7220*/  BAR.SYNC.DEFER_BLOCKING 0x0 ;  /* 0x0000000000007b1d */ /* 0x000fe20000010000 */
[C---:B------:R-:W-:Y:S01]  /*7230*/  LOP3.LUT R4, R0.reuse, R89, RZ, 0xfc, !PT ;  /* 0x0000005900047212 */ /* 0x040fe200078efcff */
[----:B------:R-:W-:Y:S01]  /*7240*/  IMAD.IADD R83, R83, 0x1, R8 ;  /* 0x0000000153537824 */ /* 0x000fe200078e0208 */
[C-C-:B------:R-:W-:Y:S02]  /*7250*/  LOP3.LUT R2, R0.reuse, 0x3c, R89.reuse, 0xfe, !PT ;  /* 0x0000003c00027812 */ /* 0x140fe400078efe59 */
[----:B------:R-:W-:Y:S01]  /*7260*/  LOP3.LUT R6, R0, 0x4, R89, 0xfe, !PT ;  /* 0x0000000400067812 */ /* 0x000fe200078efe59 */
[----:B------:R-:W-:Y:S01]  /*7270*/  ULDC UR4, c[0x0][0x244] ;  /* 0x0000910000047ab9 */ /* 0x000fe20000000800 */
[-C--:B------:R-:W-:Y:S01]  /*7280*/  ISETP.LT.AND P1, PT, R2, R3.reuse, !P0 ;  /* 0x000000030200720c */ /* 0x080fe20004721270 */
[----:B------:R-:W-:Y:S01]  /*7290*/  IMAD R69, R69, UR4, RZ ;  /* 0x0000000445457c24 */ /* 0x000fe2000f8e02ff */
[----:B------:R-:W-:Y:S01]  /*72a0*/  ULDC.64 UR4, c[0x0][0x220] ;  /* 0x0000880000047ab9 */ /* 0x000fe20000000a00 */
[----:B------:R-:W-:-:S02]  /*72b0*/  ISETP.LT.AND P4, PT, R4, R3, !P0 ;  /* 0x000000030400720c */ /* 0x000fc40004781270 */
[C-C-:B------:R-:W-:Y:S02]  /*72c0*/  LOP3.LUT R66, R0.reuse, 0x3a, R89.reuse, 0xfe, !PT ;  /* 0x0000003a00427812 */ /* 0x140fe400078efe59 */
[C-C-:B------:R-:W-:Y:S02]  /*72d0*/  LOP3.LUT R68, R0.reuse, 0x38, R89.reuse, 0xfe, !PT ;  /* 0x0000003800447812 */ /* 0x140fe400078efe59 */
[C-C-:B------:R-:W-:Y:S02]  /*72e0*/  LOP3.LUT R70, R0.reuse, 0x36, R89.reuse, 0xfe, !PT ;  /* 0x0000003600467812 */ /* 0x140fe400078efe59 */
[C-C-:B------:R-:W-:Y:S02]  /*72f0*/  LOP3.LUT R72, R0.reuse, 0x34, R89.reuse, 0xfe, !PT ;  /* 0x0000003400487812 */ /* 0x140fe400078efe59 */
[--C-:B------:R-:W-:Y:S01]  /*7300*/  LOP3.LUT R74, R0, 0x32, R89.reuse, 0xfe, !PT ;  /* 0x00000032004a7812 */ /* 0x100fe200078efe59 */
[----:B-1----:R-:W-:Y:S01]  /*7310*/  IMAD R2, R4, R65, RZ ;  /* 0x0000004104027224 */ /* 0x002fe200078e02ff */
[C-C-:B------:R-:W-:Y:S01]  /*7320*/  LOP3.LUT R76, R0.reuse, 0x30, R89.reuse, 0xfe, !PT ;  /* 0x00000030004c7812 */ /* 0x140fe200078efe59 */
[----:B------:R-:W-:Y:S01]  /*7330*/  STSM.16.M88.4 [R83], R24 ;  /* 0x0000001853007844 */ /* 0x000fe20000000200 */
[----:B------:R-:W-:-:S02]  /*7340*/  LOP3.LUT R78, R0, 0x2e, R89, 0xfe, !PT ;  /* 0x0000002e004e7812 */ /* 0x000fc400078efe59 */
[C-C-:B------:R-:W-:Y:S01]  /*7350*/  LOP3.LUT R80, R0.reuse, 0x2c, R89.reuse, 0xfe, !PT ;  /* 0x0000002c00507812 */ /* 0x140fe200078efe59 */
[----:B------:R-:W-:Y:S01]  /*7360*/  BAR.SYNC.DEFER_BLOCKING 0x0 ;  /* 0x0000000000007b1d */ /* 0x000fe20000010000 */
[C-C-:B------:R-:W-:Y:S02]  /*7370*/  LOP3.LUT R82, R0.reuse, 0x2a, R89.reuse, 0xfe, !PT ;  /* 0x0000002a00527812 */ /* 0x140fe400078efe59 */
[C-C-:B------:R-:W-:Y:S02]  /*7380*/  LOP3.LUT R84, R0.reuse, 0x28, R89.reuse, 0xfe, !PT ;  /* 0x0000002800547812 */ /* 0x140fe400078efe59 */
[C-C-:B------:R-:W-:Y:S02]  /*7390*/  LOP3.LUT R86, R0.reuse, 0x26, R89.reuse, 0xfe, !PT ;  /* 0x0000002600567812 */ /* 0x140fe400078efe59 */
[C-C-:B------:R-:W-:Y:S02]  /*73a0*/  LOP3.LUT R88, R0.reuse, 0x24, R89.reuse, 0xfe, !PT ;  /* 0x0000002400587812 */ /* 0x140fe400078efe59 */
[----:B------:R-:W-:-:S02]  /*73b0*/  LOP3.LUT R90, R0, 0x22, R89, 0xfe, !PT ;  /* 0x00000022005a7812 */ /* 0x000fc400078efe59 */
[C-C-:B------:R-:W-:Y:S02]  /*73c0*/  LOP3.LUT R92, R0.reuse, 0x20, R89.reuse, 0xfe, !PT ;  /* 0x00000020005c7812 */ /* 0x140fe400078efe59 */
[C-C-:B------:R-:W-:Y:S02]  /*73d0*/  LOP3.LUT R64, R0.reuse, 0x3e, R89.reuse, 0xfe, !PT ;  /* 0x0000003e00407812 */ /* 0x140fe400078efe59 */
[C-C-:B------:R-:W-:Y:S02]  /*73e0*/  LOP3.LUT R94, R0.reuse, 0x1e, R89.reuse, 0xfe, !PT ;  /* 0x0000001e005e7812 */ /* 0x140fe400078efe59 */
[C-C-:B------:R-:W-:Y:S02]  /*73f0*/  LOP3.LUT R96, R0.reuse, 0x1c, R89.reuse, 0xfe, !PT ;  /* 0x0000001c00607812 */ /* 0x140fe400078efe59 */
[C-C-:B------:R-:W-:Y:S02]  /*7400*/  LOP3.LUT R98, R0.reuse, 0x1a, R89.reuse, 0xfe, !PT ;  /* 0x0000001a00627812 */ /* 0x140fe400078efe59 */
[----:B------:R-:W-:-:S02]  /*7410*/  LOP3.LUT R100, R0, 0x18, R89, 0xfe, !PT ;  /* 0x0000001800647812 */ /* 0x000fc400078efe59 */
[C-C-:B------:R-:W-:Y:S01]  /*7420*/  LOP3.LUT R102, R0.reuse, 0x16, R89.reuse, 0xfe, !PT ;  /* 0x0000001600667812 */ /* 0x140fe200078efe59 */
[----:B------:R-:W1:Y:S01]  /*7430*/  LDS.128 R60, [R85] ;  /* 0x00000000553c7984 */ /* 0x000e620000000c00 */
[C-C-:B------:R-:W-:Y:S02]  /*7440*/  LOP3.LUT R104, R0.reuse, 0x14, R89.reuse, 0xfe, !PT ;  /* 0x0000001400687812 */ /* 0x140fe400078efe59 */
[C-C-:B------:R-:W-:Y:S01]  /*7450*/  LOP3.LUT R106, R0.reuse, 0x12, R89.reuse, 0xfe, !PT ;  /* 0x00000012006a7812 */ /* 0x140fe200078efe59 */
[----:B------:R-:W-:Y:S01]  /*7460*/  BAR.SYNC.DEFER_BLOCKING 0x0 ;  /* 0x0000000000007b1d */ /* 0x000fe20000010000 */
[C-C-:B------:R-:W-:Y:S02]  /*7470*/  LOP3.LUT R108, R0.reuse, 0x10, R89.reuse, 0xfe, !PT ;  /* 0x00000010006c7812 */ /* 0x140fe400078efe59 */
[C-C-:B------:R-:W-:Y:S02]  /*7480*/  LOP3.LUT R110, R0.reuse, 0xe, R89.reuse, 0xfe, !PT ;  /* 0x0000000e006e7812 */ /* 0x140fe400078efe59 */
[----:B------:R-:W-:-:S02]  /*7490*/  LOP3.LUT R112, R0, 0xc, R89, 0xfe, !PT ;  /* 0x0000000c00707812 */ /* 0x000fc400078efe59 */
[C-C-:B------:R-:W-:Y:S02]  /*74a0*/  LOP3.LUT R114, R0.reuse, 0xa, R89.reuse, 0xfe, !PT ;  /* 0x0000000a00727812 */ /* 0x140fe400078efe59 */
[C-C-:B------:R-:W-:Y:S02]  /*74b0*/  LOP3.LUT R116, R0.reuse, 0x8, R89.reuse, 0xfe, !PT ;  /* 0x0000000800747812 */ /* 0x140fe400078efe59 */
[C-C-:B------:R-:W-:Y:S02]  /*74c0*/  LOP3.LUT R118, R0.reuse, 0x6, R89.reuse, 0xfe, !PT ;  /* 0x0000000600767812 */ /* 0x140fe400078efe59 */
[----:B------:R-:W-:-:S04]  /*74d0*/  LOP3.LUT R0, R0, 0x2, R89, 0xfe, !PT ;  /* 0x0000000200007812 */ /* 0x000fc800078efe59 */
[C---:B------:R-:W-:Y:S01]  /*74e0*/  ISETP.LT.AND P2, PT, R0.reuse, R3, !P0 ;  /* 0x000000030000720c */ /* 0x040fe20004741270 */
[-C--:B------:R-:W-:Y:S01]  /*74f0*/  IMAD R0, R0, R65.reuse, RZ ;  /* 0x0000004100007224 */ /* 0x080fe200078e02ff */
[----:B------:R2:W-:Y:S01]  /*7500*/  STSM.16.M88.4 [R83], R28 ;  /* 0x0000001c53007844 */ /* 0x0005e20000000200 */
[----:B------:R-:W-:Y:S01]  /*7510*/  BAR.SYNC.DEFER_BLOCKING 0x0 ;  /* 0x0000000000007b1d */ /* 0x000fe20000010000 */
[-C--:B--2---:R-:W-:Y:S02]  /*7520*/  IMAD R29, R6, R65.reuse, RZ ;  /* 0x00000041061d7224 */ /* 0x084fe400078e02ff */
[----:B------:R-:W-:-:S03]  /*7530*/  IMAD R31, R118, R65, RZ ;  /* 0x00000041761f7224 */ /* 0x000fc600078e02ff */
[----:B------:R-:W2:Y:S02]  /*7540*/  LDS.128 R56, [R85] ;  /* 0x0000000055387984 */ /* 0x000ea40000000c00 */
[----:B------:R-:W-:Y:S06]  /*7550*/  BAR.SYNC.DEFER_BLOCKING 0x0 ;  /* 0x0000000000007b1d */ /* 0x000fec0000010000 */
[----:B------:R3:W-:Y:S02]  /*7560*/  STSM.16.M88.4 [R83], R32 ;  /* 0x0000002053007844 */ /* 0x0007e40000000200 */
[----:B------:R-:W-:Y:S01]  /*7570*/  BAR.SYNC.DEFER_BLOCKING 0x0 ;  /* 0x0000000000007b1d */ /* 0x000fe20000010000 */
[----:B---3--:R-:W-:Y:S01]  /*7580*/  LEA R35, P3, R69, UR4, 0x2 ;  /* 0x0000000445237c11 */ /* 0x008fe2000f8610ff */
[----:B------:R-:W-:-:S03]  /*7590*/  IMAD R34, R110, R65, RZ ;  /* 0x000000416e227224 */ /* 0x000fc600078e02ff */
[----:B------:R-:W-:Y:S02]  /*75a0*/  LEA.HI.X.SX32 R69, R69, UR5, 0x2, P3 ;  /* 0x0000000545457c11 */ /* 0x000fe400098f16ff */
[----:B------:R-:W-:Y:S02]  /*75b0*/  ISETP.LT.AND P3, PT, R6, R3, !P0 ;  /* 0x000000030600720c */ /* 0x000fe40004761270 */
[-C--:B------:R-:W-:Y:S02]  /*75c0*/  LEA R24, P6, R2, R35.reuse, 0x2 ;  /* 0x0000002302187211 */ /* 0x080fe400078c10ff */
[----:B------:R-:W-:Y:S01]  /*75d0*/  LEA R26, P5, R0, R35, 0x2 ;  /* 0x00000023001a7211 */ /* 0x000fe200078a10ff */
[----:B------:R-:W3:Y:S01]  /*75e0*/  LDS.128 R20, [R85] ;  /* 0x0000000055147984 */ /* 0x000ee20000000c00 */
[----:B------:R-:W-:Y:S01]  /*75f0*/  LEA.HI.X.SX32 R25, R2, R69, 0x2, P6 ;  /* 0x0000004502197211 */ /* 0x000fe200030f16ff */
[----:B------:R-:W-:Y:S01]  /*7600*/  IMAD R2, R65, 0x20, R2 ;  /* 0x0000002041027824 */ /* 0x000fe200078e0202 */
[----:B------:R-:W-:Y:S01]  /*7610*/  BAR.SYNC.DEFER_BLOCKING 0x0 ;  /* 0x0000000000007b1d */ /* 0x000fe20000010000 */
[----:B------:R-:W-:-:S02]  /*7620*/  LEA R28, P6, R29, R35, 0x2 ;  /* 0x000000231d1c7211 */ /* 0x000fc400078c10ff */
[----:B------:R-:W-:Y:S01]  /*7630*/  LEA.HI.X.SX32 R27, R0, R69, 0x2, P5 ;  /* 0x00000045001b7211 */ /* 0x000fe200028f16ff */
[----:B------:R-:W-:Y:S01]  /*7640*/  IMAD R0, R112, R65, RZ ;  /* 0x0000004170007224 */ /* 0x000fe200078e02ff */
[----:B------:R-:W-:Y:S02]  /*7650*/  LEA.HI.X.SX32 R29, R29, R69, 0x2, P6 ;  /* 0x000000451d1d7211 */ /* 0x000fe400030f16ff */
[----:B------:R-:W-:-:S04]  /*7660*/  LEA R30, P5, R31, R35, 0x2 ;  /* 0x000000231f1e7211 */ /* 0x000fc800078a10ff */
[----:B------:R-:W-:Y:S01]  /*7670*/  LEA.HI.X.SX32 R31, R31, R69, 0x2, P5 ;  /* 0x000000451f1f7211 */ /* 0x000fe200028f16ff */
[----:B------:R-:W-:Y:S01]  /*7680*/  STSM.16.M88.4 [R83], R36 ;  /* 0x0000002453007844 */ /* 0x000fe20000000200 */
[----:B------:R-:W-:Y:S06]  /*7690*/  BAR.SYNC.DEFER_BLOCKING 0x0 ;  /* 0x0000000000007b1d */ /* 0x000fec0000010000 */
[----:B------:R-:W4:Y:S02]  /*76a0*/  LDS.128 R16, [R85] ;  /* 0x0000000055107984 */ /* 0x000f240000000c00 */
[----:B------:R-:W-:Y:S06]  /*76b0*/  BAR.SYNC.DEFER_BLOCKING 0x0 ;  /* 0x0000000000007b1d */ /* 0x000fec0000010000 */
[----:B------:R-:W-:Y:S02]  /*76c0*/  STSM.16.M88.4 [R83], R40 ;  /* 0x0000002853007844 */ /* 0x000fe40000000200 */
[----:B------:R-:W-:Y:S06]  /*76d0*/  BAR.SYNC.DEFER_BLOCKING 0x0 ;  /* 0x0000000000007b1d */ /* 0x000fec0000010000 */
[----:B------:R-:W5:Y:S02]  /*76e0*/  LDS.128 R12, [R85] ;  /* 0x00000000550c7984 */ /* 0x000f640000000c00 */
        /* <DEDUP_REMOVED lines=11> */
[----:B-1----:R1:W-:Y:S01]  /*77a0*/  @P4 STG.E desc[UR16][R24.64], R60 ;  /* 0x0000003c18004986 */ /* 0x0023e2000c101910 */
[----:B------:R-:W-:-:S03]  /*77b0*/  ISETP.LT.AND P4, PT, R118, R3, !P0 ;  /* 0x000000037600720c */ /* 0x000fc60004781270 */
[----:B------:R-:W-:Y:S01]  /*77c0*/  @P2 STG.E desc[UR16][R26.64], R61 ;  /* 0x0000003d1a002986 */ /* 0x000fe2000c101910 */
[C---:B------:R-:W-:Y:S01]  /*77d0*/  ISETP.LT.AND P2, PT, R116.reuse, R3, !P0 ;  /* 0x000000037400720c */ /* 0x040fe20004741270 */
[----:B------:R-:W-:Y:S02]  /*77e0*/  IMAD R116, R116, R65, RZ ;  /* 0x0000004174747224 */ /* 0x000fe400078e02ff */
[----:B------:R3:W-:Y:S01]  /*77f0*/  @P3 STG.E desc[UR16][R28.64], R62 ;  /* 0x0000003e1c003986 */ /* 0x0007e2000c101910 */
[C---:B------:R-:W-:Y:S01]  /*7800*/  ISETP.LT.AND P3, PT, R114.reuse, R3, !P0 ;  /* 0x000000037200720c */ /* 0x040fe20004761270 */
[----:B------:R-:W-:Y:S01]  /*7810*/  IMAD R114, R114, R65, RZ ;  /* 0x0000004172727224 */ /* 0x000fe200078e02ff */
[----:B-1----:R-:W-:-:S03]  /*7820*/  LEA R24, P6, R116, R35, 0x2 ;  /* 0x0000002374187211 */ /* 0x002fc600078c10ff */
[----:B------:R-:W-:Y:S01]  /*7830*/  @P4 STG.E desc[UR16][R30.64], R63 ;  /* 0x0000003f1e004986 */ /* 0x000fe2000c101910 */
[----:B------:R-:W-:Y:S02]  /*7840*/  LEA R32, P5, R114, R35, 0x2 ;  /* 0x0000002372207211 */ /* 0x000fe400078a10ff */
[-C--:B------:R-:W-:Y:S02]  /*7850*/  LEA.HI.X.SX32 R25, R116, R69.reuse, 0x2, P6 ;  /* 0x0000004574197211 */ /* 0x080fe400030f16ff */
[----:B------:R-:W-:Y:S02]  /*7860*/  LEA.HI.X.SX32 R33, R114, R69, 0x2, P5 ;  /* 0x0000004572217211 */ /* 0x000fe400028f16ff */
[----:B------:R-:W-:Y:S01]  /*7870*/  ISETP.LT.AND P4, PT, R112, R3, !P0 ;  /* 0x000000037000720c */ /* 0x000fe20004781270 */
[----:B--2---:R1:W-:Y:S01]  /*7880*/  @P2 STG.E desc[UR16][R24.64], R56 ;  /* 0x0000003818002986 */ /* 0x0043e2000c101910 */
[-C--:B---3--:R-:W-:Y:S02]  /*7890*/  LEA R28, P5, R34, R35.reuse, 0x2 ;  /* 0x00000023221c7211 */ /* 0x088fe400078a10ff */
[----:B------:R-:W-:Y:S01]  /*78a0*/  LEA R26, P6, R0, R35, 0x2 ;  /* 0x00000023001a7211 */ /* 0x000fe200078c10ff */
[----:B------:R2:W-:Y:S01]  /*78b0*/  @P3 STG.E desc[UR16][R32.64], R57 ;  /* 0x0000003920003986 */ /* 0x0005e2000c101910 */
[C---:B------:R-:W-:Y:S01]  /*78c0*/  ISETP.LT.AND P3, PT, R108.reuse, R3, !P0 ;  /* 0x000000036c00720c */ /* 0x040fe20004761270 */
[----:B------:R-:W-:Y:S01]  /*78d0*/  IMAD R108, R108, R65, RZ ;  /* 0x000000416c6c7224 */ /* 0x000fe200078e02ff */
[----:B------:R-:W-:-:S02]  /*78e0*/  ISETP.LT.AND P2, PT, R110, R3, !P0 ;  /* 0x000000036e00720c */ /* 0x000fc40004741270 */
[----:B------:R-:W-:Y:S01]  /*78f0*/  LEA.HI.X.SX32 R29, R34, R69, 0x2, P5 ;  /* 0x00000045221d7211 */ /* 0x000fe200028f16ff */
[----:B------:R-:W-:Y:S01]  /*7900*/  IMAD R34, R102, R65, RZ ;  /* 0x0000004166227224 */ /* 0x000fe200078e02ff */
[----:B------:R-:W-:Y:S01]  /*7910*/  LEA.HI.X.SX32 R27, R0, R69, 0x2, P6 ;  /* 0x00000045001b7211 */ /* 0x000fe200030f16ff */
[----:B------:R-:W-:Y:S01]  /*7920*/  IMAD R0, R104, R65, RZ ;  /* 0x0000004168007224 */ /* 0x000fe200078e02ff */
[C---:B------:R-:W-:Y:S01]  /*7930*/  ISETP.LT.AND P5, PT, R106.reuse, R3, !P0 ;  /* 0x000000036a00720c */ /* 0x040fe200047a1270 */
[----:B------:R-:W-:Y:S01]  /*7940*/  IMAD R106, R106, R65, RZ ;  /* 0x000000416a6a7224 */ /* 0x000fe200078e02ff */
[-C--:B-1----:R-:W-:Y:S01]  /*7950*/  LEA R24, P6, R108, R35.reuse, 0x2 ;  /* 0x000000236c187211 */ /* 0x082fe200078c10ff */
[----:B------:R1:W-:Y:S03]  /*7960*/  @P4 STG.E desc[UR16][R26.64], R58 ;  /* 0x0000003a1a004986 */ /* 0x0003e6000c101910 */
[----:B------:R-:W-:Y:S01]  /*7970*/  LEA R30, P4, R106, R35, 0x2 ;  /* 0x000000236a1e7211 */ /* 0x000fe200078810ff */
[----:B------:R-:W-:Y:S01]  /*7980*/  @P2 STG.E desc[UR16][R28.64], R59 ;  /* 0x0000003b1c002986 */ /* 0x000fe2000c101910 */
[----:B------:R-:W-:-:S02]  /*7990*/  LEA.HI.X.SX32 R25, R108, R69, 0x2, P6 ;  /* 0x000000456c197211 */ /* 0x000fc400030f16ff */
[----:B------:R-:W-:Y:S02]  /*79a0*/  LEA.HI.X.SX32 R31, R106, R69, 0x2, P4 ;  /* 0x000000456a1f7211 */ /* 0x000fe400020f16ff */
[-C--:B------:R-:W-:Y:S01]  /*79b0*/  ISETP.LT.AND P2, PT, R104, R3.reuse, !P0 ;  /* 0x000000036800720c */ /* 0x080fe20004741270 */
[----:B------:R3:W-:Y:S01]  /*79c0*/  @P3 STG.E desc[UR16][R24.64], R20 ;  /* 0x0000001418003986 */ /* 0x0007e2000c101910 */
[----:B------:R-:W-:Y:S02]  /*79d0*/  ISETP.LT.AND P3, PT, R102, R3, !P0 ;  /* 0x000000036600720c */ /* 0x000fe40004761270 */
[-C--:B--2---:R-:W-:Y:S01]  /*79e0*/  LEA R32, P6, R0, R35.reuse, 0x2 ;  /* 0x0000002300207211 */ /* 0x084fe200078c10ff */
[----:B------:R2:W-:Y:S01]  /*79f0*/  @P5 STG.E desc[UR16][R30.64], R21 ;  /* 0x000000151e005986 */ /* 0x0005e2000c101910 */
[----:B-1----:R-:W-:Y:S02]  /*7a00*/  LEA R26, P4, R34, R35, 0x2 ;  /* 0x00000023221a7211 */ /* 0x002fe400078810ff */
[C---:B------:R-:W-:Y:S01]  /*7a10*/  ISETP.LT.AND P5, PT, R100.reuse, R3, !P0 ;  /* 0x000000036400720c */ /* 0x040fe200047a1270 */
[----:B------:R-:W-:Y:S01]  /*7a20*/  IMAD R100, R100, R65, RZ ;  /* 0x0000004164647224 */ /* 0x000fe200078e02ff */
[-C--:B------:R-:W-:Y:S01]  /*7a30*/  LEA.HI.X.SX32 R33, R0, R69.reuse, 0x2, P6 ;  /* 0x0000004500217211 */ /* 0x080fe200030f16ff */
[----:B------:R-:W-:Y:S01]  /*7a40*/  IMAD R0, R65, 0x2, R2 ;  /* 0x0000000241007824 */ /* 0x000fe200078e0202 */
[----:B------:R-:W-:-:S02]  /*7a50*/  LEA.HI.X.SX32 R27, R34, R69, 0x2, P4 ;  /* 0x00000045221b7211 */ /* 0x000fc400020f16ff */
[----:B---3--:R-:W-:Y:S01]  /*7a60*/  LEA R24, P4, R100, R35, 0x2 ;  /* 0x0000002364187211 */ /* 0x008fe200078810ff */
[----:B------:R1:W-:Y:S01]  /*7a70*/  @P2 STG.E desc[UR16][R32.64], R22 ;  /* 0x0000001620002986 */ /* 0x0003e2000c101910 */
[C---:B------:R-:W-:Y:S01]  /*7a80*/  ISETP.LT.AND P2, PT, R98.reuse, R3, !P0 ;  /* 0x000000036200720c */ /* 0x040fe20004741270 */
[----:B------:R-:W-:Y:S01]  /*7a90*/  IMAD R98, R98, R65, RZ ;  /* 0x0000004162627224 */ /* 0x000fe200078e02ff */
[----:B------:R-:W-:Y:S01]  /*7aa0*/  LEA.HI.X.SX32 R25, R100, R69, 0x2, P4 ;  /* 0x0000004564197211 */ /* 0x000fe200020f16ff */
[----:B------:R3:W-:Y:S01]  /*7ab0*/  @P3 STG.E desc[UR16][R26.64], R23 ;  /* 0x000000171a003986 */ /* 0x0007e2000c101910 */
[C---:B------:R-:W-:Y:S01]  /*7ac0*/  ISETP.LT.AND P3, PT, R96.reuse, R3, !P0 ;  /* 0x000000036000720c */ /* 0x040fe20004761270 */
[----:B------:R-:W-:Y:S01]  /*7ad0*/  IMAD R96, R96, R65, RZ ;  /* 0x0000004160607224 */ /* 0x000fe200078e02ff */
[----:B------:R-:W-:Y:S01]  /*7ae0*/  LEA R28, P6, R98, R35, 0x2 ;  /* 0x00000023621c7211 */ /* 0x000fe200078c10ff */
[----:B----4-:R4:W-:Y:S01]  /*7af0*/  @P5 STG.E desc[UR16][R24.64], R16 ;  /* 0x0000001018005986 */ /* 0x0109e2000c101910 */
[C---:B------:R-:W-:Y:S01]  /*7b00*/  ISETP.LT.AND P4, PT, R94.reuse, R3, !P0 ;  /* 0x000000035e00720c */ /* 0x040fe20004781270 */
[----:B------:R-:W-:Y:S01]  /*7b10*/  IMAD R94, R94, R65, RZ ;  /* 0x000000415e5e7224 */ /* 0x000fe200078e02ff */
[----:B------:R-:W-:-:S02]  /*7b20*/  LEA R20, P5, R96, R35, 0x2 ;  /* 0x0000002360147211 */ /* 0x000fc400078a10ff */
[-C--:B------:R-:W-:Y:S02]  /*7b30*/  LEA.HI.X.SX32 R29, R98, R69.reuse, 0x2, P6 ;  /* 0x00000045621d7211 */ /* 0x080fe400030f16ff */
[----:B--2---:R-:W-:Y:S02]  /*7b40*/  LEA.HI.X.SX32 R21, R96, R69, 0x2, P5 ;  /* 0x0000004560157211 */ /* 0x004fe400028f16ff */
[----:B-1----:R-:W-:Y:S01]  /*7b50*/  LEA R22, P6, R94, R35, 0x2 ;  /* 0x000000235e167211 */ /* 0x002fe200078c10ff */
[----:B------:R1:W-:Y:S01]  /*7b60*/  @P2 STG.E desc[UR16][R28.64], R17 ;  /* 0x000000111c002986 */ /* 0x0003e2000c101910 */
[----:B------:R-:W-:Y:S02]  /*7b70*/  ISETP.LT.AND P5, PT, R92, R3, !P0 ;  /* 0x000000035c00720c */ /* 0x000fe400047a1270 */
[----:B---3--:R-:W-:Y:S01]  /*7b80*/  LEA.HI.X.SX32 R23, R94, R69, 0x2, P6 ;  /* 0x000000455e177211 */ /* 0x008fe200030f16ff */
[----:B------:R2:W-:Y:S01]  /*7b90*/  @P3 STG.E desc[UR16][R20.64], R18 ;  /* 0x0000001214003986 */ /* 0x0005e2000c101910 */
[----:B----4-:R-:W-:-:S02]  /*7ba0*/  LEA R24, P3, R2, R35, 0x2 ;  /* 0x0000002302187211 */ /* 0x010fc400078610ff */
[----:B------:R-:W-:Y:S01]  /*7bb0*/  LEA R16, P6, R0, R35, 0x2 ;  /* 0x0000002300107211 */ /* 0x000fe200078c10ff */
[----:B------:R3:W-:Y:S01]  /*7bc0*/  @P4 STG.E desc[UR16][R22.64], R19 ;  /* 0x0000001316004986 */ /* 0x0007e2000c101910 */
[----:B------:R-:W-:Y:S01]  /*7bd0*/  LEA.HI.X.SX32 R25, R2, R69, 0x2, P3 ;  /* 0x0000004502197211 */ /* 0x000fe200018f16ff */
[C---:B------:R-:W-:Y:S01]  /*7be0*/  IMAD R2, R65.reuse, 0x2, R0 ;  /* 0x0000000241027824 */ /* 0x040fe200078e0200 */
[-C--:B------:R-:W-:Y:S02]  /*7bf0*/  ISETP.LT.AND P2, PT, R90, R3.reuse, !P0 ;  /* 0x000000035a00720c */ /* 0x080fe40004741270 */
[----:B------:R-:W-:Y:S01]  /*7c00*/  ISETP.LT.AND P4, PT, R88, R3, !P0 ;  /* 0x000000035800720c */ /* 0x000fe20004781270 */
[----:B-----5:R4:W-:Y:S01]  /*7c10*/  @P5 STG.E desc[UR16][R24.64], R12 ;  /* 0x0000000c18005986 */ /* 0x0209e2000c101910 */
[----:B-1----:R-:W-:Y:S01]  /*7c20*/  LEA.HI.X.SX32 R17, R0, R69, 0x2, P6 ;  /* 0x0000004500117211 */ /* 0x002fe200030f16ff */
[----:B------:R-:W-:Y:S01]  /*7c30*/  IMAD R0, R65, 0x2, R2 ;  /* 0x0000000241007824 */ /* 0x000fe200078e0202 */
[----:B--2---:R-:W-:-:S02]  /*7c40*/  LEA R20, P5, R2, R35, 0x2 ;  /* 0x0000002302147211 */ /* 0x004fc400078a10ff */
[----:B------:R-:W-:Y:S02]  /*7c50*/  ISETP.LT.AND P3, PT, R86, R3, !P0 ;  /* 0x000000035600720c */ /* 0x000fe40004761270 */
[----:B------:R-:W-:Y:S02]  /*7c60*/  LEA R18, P6, R0, R35, 0x2 ;  /* 0x0000002300127211 */ /* 0x000fe400078c10ff */
[----:B------:R-:W-:Y:S01]  /*7c70*/  LEA.HI.X.SX32 R21, R2, R69, 0x2, P5 ;  /* 0x0000004502157211 */ /* 0x000fe200028f16ff */
[C---:B------:R-:W-:Y:S01]  /*7c80*/  IMAD R2, R65.reuse, 0x2, R0 ;  /* 0x0000000241027824 */ /* 0x040fe200078e0200 */
[----:B------:R-:W-:Y:S01]  /*7c90*/  ISETP.LT.AND P5, PT, R84, R3, !P0 ;  /* 0x000000035400720c */ /* 0x000fe200047a1270 */
[----:B------:R1:W-:Y:S01]  /*7ca0*/  @P2 STG.E desc[UR16][R16.64], R13 ;  /* 0x0000000d10002986 */ /* 0x0003e2000c101910 */
[----:B---3--:R-:W-:Y:S01]  /*7cb0*/  LEA.HI.X.SX32 R19, R0, R69, 0x2, P6 ;  /* 0x0000004500137211 */ /* 0x008fe200030f16ff */
[----:B------:R-:W-:Y:S01]  /*7cc0*/  IMAD R0, R65, 0x2, R2 ;  /* 0x0000000241007824 */ /* 0x000fe200078e0202 */
[----:B------:R-:W-:Y:S01]  /*7cd0*/  ISETP.LT.AND P2, PT, R82, R3, !P0 ;  /* 0x000000035200720c */ /* 0x000fe20004741270 */
[----:B------:R2:W-:Y:S01]  /*7ce0*/  @P4 STG.E desc[UR16][R20.64], R14 ;  /* 0x0000000e14004986 */ /* 0x0005e2000c101910 */
[----:B------:R-:W-:-:S02]  /*7cf0*/  LEA R22, P4, R2, R35, 0x2 ;  /* 0x0000002302167211 */ /* 0x000fc400078810ff */
[----:B----4-:R-:W-:Y:S01]  /*7d00*/  LEA R12, P6, R0, R35, 0x2 ;  /* 0x00000023000c7211 */ /* 0x010fe200078c10ff */
[----:B------:R3:W-:Y:S01]  /*7d10*/  @P3 STG.E desc[UR16][R18.64], R15 ;  /* 0x0000000f12003986 */ /* 0x0007e2000c101910 */
[----:B------:R-:W-:Y:S01]  /*7d20*/  LEA.HI.X.SX32 R23, R2, R69, 0x2, P4 ;  /* 0x0000004502177211 */ /* 0x000fe200020f16ff */
[C---:B------:R-:W-:Y:S01]  /*7d30*/  IMAD R2, R65.reuse, 0x2, R0 ;  /* 0x0000000241027824 */ /* 0x040fe200078e0200 */
[----:B------:R-:W-:Y:S01]  /*7d40*/  ISETP.LT.AND P4, PT, R80, R3, !P0 ;  /* 0x000000035000720c */ /* 0x000fe20004781270 */
[----:B------:R-:W4:Y:S01]  /*7d50*/  LDS.128 R84, [R85] ;  /* 0x0000000055547984 */ /* 0x000f220000000c00 */
[----:B-1----:R-:W-:Y:S01]  /*7d60*/  LEA.HI.X.SX32 R13, R0, R69, 0x2, P6 ;  /* 0x00000045000d7211 */ /* 0x002fe200030f16ff */
[----:B------:R-:W-:Y:S01]  /*7d70*/  IMAD R0, R65, 0x2, R2 ;  /* 0x0000000241007824 */ /* 0x000fe200078e0202 */
[----:B------:R-:W-:Y:S01]  /*7d80*/  ISETP.LT.AND P3, PT, R78, R3, !P0 ;  /* 0x000000034e00720c */ /* 0x000fe20004761270 */
[----:B------:R1:W-:Y:S01]  /*7d90*/  @P5 STG.E desc[UR16][R22.64], R8 ;  /* 0x0000000816005986 */ /* 0x0003e2000c101910 */
[----:B------:R-:W-:-:S02]  /*7da0*/  LEA R16, P5, R2, R35, 0x2 ;  /* 0x0000002302107211 */ /* 0x000fc400078a10ff */
[----:B--2---:R-:W-:Y:S01]  /*7db0*/  LEA R14, P6, R0, R35, 0x2 ;  /* 0x00000023000e7211 */ /* 0x004fe200078c10ff */
[----:B------:R2:W-:Y:S01]  /*7dc0*/  @P2 STG.E desc[UR16][R12.64], R9 ;  /* 0x000000090c002986 */ /* 0x0005e2000c101910 */
[-C--:B------:R-:W-:Y:S01]  /*7dd0*/  LEA.HI.X.SX32 R17, R2, R69.reuse, 0x2, P5 ;  /* 0x0000004502117211 */ /* 0x080fe200028f16ff */
[C---:B------:R-:W-:Y:S01]  /*7de0*/  IMAD R2, R65.reuse, 0x2, R0 ;  /* 0x0000000241027824 */ /* 0x040fe200078e0200 */
[----:B---3--:R-:W-:Y:S02]  /*7df0*/  LEA.HI.X.SX32 R15, R0, R69, 0x2, P6 ;  /* 0x00000045000f7211 */ /* 0x008fe400030f16ff */
[-C--:B------:R-:W-:Y:S01]  /*7e00*/  ISETP.LT.AND P5, PT, R76, R3.reuse, !P0 ;  /* 0x000000034c00720c */ /* 0x080fe200047a1270 */
[----:B------:R-:W-:Y:S01]  /*7e10*/  IMAD R0, R65, 0x2, R2 ;  /* 0x0000000241007824 */ /* 0x000fe200078e0202 */
[----:B------:R-:W-:Y:S01]  /*7e20*/  ISETP.LT.AND P2, PT, R74, R3, !P0 ;  /* 0x000000034a00720c */ /* 0x000fe20004741270 */
[----:B------:R3:W-:Y:S01]  /*7e30*/  @P4 STG.E desc[UR16][R16.64], R10 ;  /* 0x0000000a10004986 */ /* 0x0007e2000c101910 */
[----:B------:R-:W-:-:S02]  /*7e40*/  LEA R18, P4, R2, R35, 0x2 ;  /* 0x0000002302127211 */ /* 0x000fc400078810ff */
[----:B-1----:R-:W-:Y:S01]  /*7e50*/  LEA R8, P6, R0, R35, 0x2 ;  /* 0x0000002300087211 */ /* 0x002fe200078c10ff */
[C---:B--2---:R-:W-:Y:S01]  /*7e60*/  IMAD R13, R65.reuse, 0x2, R0 ;  /* 0x00000002410d7824 */ /* 0x044fe200078e0200 */
[-C--:B------:R-:W-:Y:S01]  /*7e70*/  LEA.HI.X.SX32 R19, R2, R69.reuse, 0x2, P4 ;  /* 0x0000004502137211 */ /* 0x080fe200020f16ff */
[----:B------:R1:W-:Y:S01]  /*7e80*/  @P3 STG.E desc[UR16][R14.64], R11 ;  /* 0x0000000b0e003986 */ /* 0x0003e2000c101910 */
[----:B------:R-:W-:Y:S01]  /*7e90*/  LEA.HI.X.SX32 R9, R0, R69, 0x2, P6 ;  /* 0x0000004500097211 */ /* 0x000fe200030f16ff */
[C---:B------:R-:W-:Y:S01]  /*7ea0*/  IMAD R2, R65.reuse, 0x2, R13 ;  /* 0x0000000241027824 */ /* 0x040fe200078e020d */
[-C--:B------:R-:W-:Y:S01]  /*7eb0*/  ISETP.LT.AND P4, PT, R70, R3.reuse, !P0 ;  /* 0x000000034600720c */ /* 0x080fe20004781270 */
[----:B------:R2:W-:Y:S01]  /*7ec0*/  @P5 STG.E desc[UR16][R18.64], R4 ;  /* 0x0000000412005986 */ /* 0x0005e2000c101910 */
[----:B------:R-:W-:Y:S01]  /*7ed0*/  ISETP.LT.AND P5, PT, R72, R3, !P0 ;  /* 0x000000034800720c */ /* 0x000fe200047a1270 */
[----:B------:R-:W-:Y:S01]  /*7ee0*/  IMAD R0, R65, 0x2, R2 ;  /* 0x0000000241007824 */ /* 0x000fe200078e0202 */
[-C--:B---3--:R-:W-:Y:S01]  /*7ef0*/  LEA R10, P6, R13, R35.reuse, 0x2 ;  /* 0x000000230d0a7211 */ /* 0x088fe200078c10ff */
[----:B------:R3:W-:Y:S01]  /*7f00*/  @P2 STG.E desc[UR16][R8.64], R5 ;  /* 0x0000000508002986 */ /* 0x0007e2000c101910 */
[----:B------:R-:W-:Y:S01]  /*7f10*/  LEA R12, P2, R2, R35, 0x2 ;  /* 0x00000023020c7211 */ /* 0x000fe200078410ff */
[----:B------:R-:W-:Y:S01]  /*7f20*/  IMAD R17, R65, 0x2, R0 ;  /* 0x0000000241117824 */ /* 0x000fe200078e0200 */
[----:B------:R-:W-:-:S02]  /*7f30*/  ISETP.LT.AND P3, PT, R68, R3, !P0 ;  /* 0x000000034400720c */ /* 0x000fc40004761270 */
[-C--:B-1----:R-:W-:Y:S01]  /*7f40*/  LEA.HI.X.SX32 R11, R13, R69.reuse, 0x2, P6 ;  /* 0x000000450d0b7211 */ /* 0x082fe200030f16ff */
[----:B------:R-:W-:Y:S01]  /*7f50*/  IMAD R20, R65, 0x2, R17 ;  /* 0x0000000241147824 */ /* 0x000fe200078e0211 */
[----:B------:R-:W-:Y:S02]  /*7f60*/  LEA.HI.X.SX32 R13, R2, R69, 0x2, P2 ;  /* 0x00000045020d7211 */ /* 0x000fe400010f16ff */
[CC--:B------:R-:W-:Y:S01]  /*7f70*/  LEA R16, P2, R17.reuse, R35.reuse, 0x2 ;  /* 0x0000002311107211 */ /* 0x0c0fe200078410ff */
[----:B------:R3:W-:Y:S01]  /*7f80*/  @P5 STG.E desc[UR16][R10.64], R6 ;  /* 0x000000060a005986 */ /* 0x0007e2000c101910 */
[----:B------:R-:W-:Y:S02]  /*7f90*/  LEA R14, P6, R0, R35, 0x2 ;  /* 0x00000023000e7211 */ /* 0x000fe400078c10ff */
[----:B------:R-:W-:Y:S01]  /*7fa0*/  LEA.HI.X.SX32 R17, R17, R69, 0x2, P2 ;  /* 0x0000004511117211 */ /* 0x000fe200010f16ff */
[----:B------:R3:W-:Y:S01]  /*7fb0*/  @P4 STG.E desc[UR16][R12.64], R7 ;  /* 0x000000070c004986 */ /* 0x0007e2000c101910 */
[----:B------:R-:W-:-:S02]  /*7fc0*/  ISETP.LT.AND P2, PT, R66, R3, !P0 ;  /* 0x000000034200720c */ /* 0x000fc40004741270 */
[----:B------:R-:W-:Y:S02]  /*7fd0*/  ISETP.LT.AND P0, PT, R64, R3, !P0 ;  /* 0x000000034000720c */ /* 0x000fe40004701270 */
[----:B------:R-:W-:Y:S01]  /*7fe0*/  LEA.HI.X.SX32 R15, R0, R69, 0x2, P6 ;  /* 0x00000045000f7211 */ /* 0x000fe200030f16ff */
[----:B------:R-:W-:Y:S01]  /*7ff0*/  IMAD R0, R65, 0x2, R20 ;  /* 0x0000000241007824 */ /* 0x000fe200078e0214 */
[----:B--2---:R-:W-:-:S03]  /*8000*/  LEA R18, P6, R20, R35, 0x2 ;  /* 0x0000002314127211 */ /* 0x004fc600078c10ff */
[----:B----4-:R3:W-:Y:S01]  /*8010*/  @P3 STG.E desc[UR16][R14.64], R84 ;  /* 0x000000540e003986 */ /* 0x0107e2000c101910 */
[----:B------:R-:W-:Y:S02]  /*8020*/  LEA.HI.X.SX32 R19, R20, R69, 0x2, P6 ;  /* 0x0000004514137211 */ /* 0x000fe400030f16ff */
[C---:B------:R-:W-:Y:S01]  /*8030*/  LEA R2, P6, R0.reuse, R35, 0x2 ;  /* 0x0000002300027211 */ /* 0x040fe200078c10ff */
[----:B------:R3:W-:Y:S03]  /*8040*/  @P2 STG.E desc[UR16][R16.64], R85 ;  /* 0x0000005510002986 */ /* 0x0007e6000c101910 */
[----:B------:R-:W-:Y:S01]  /*8050*/  LEA.HI.X.SX32 R3, R0, R69, 0x2, P6 ;  /* 0x0000004500037211 */ /* 0x000fe200030f16ff */
[----:B------:R3:W-:Y:S01]  /*8060*/  @P1 STG.E desc[UR16][R18.64], R86 ;  /* 0x0000005612001986 */ /* 0x0007e2000c101910 */
[----:B------:R-:W-:Y:S07]  /*8070*/  @!P0 EXIT ;  /* 0x000000000000894d */ /* 0x000fee0003800000 */
[----:B------:R-:W-:Y:S01]  /*8080*/  STG.E desc[UR16][R2.64], R87 ;  /* 0x0000005702007986 */ /* 0x000fe2000c101910 */
[----:B------:R-:W-:Y:S05]  /*8090*/  EXIT ;  /* 0x000000000000794d */ /* 0x000fea0003800000 */
.L_x_2:
[----:B------:R-:W-:-:S00]  /*80a0*/  BRA `(.L_x_2) ;  /* 0xfffffffc00fc7947 */ /* 0x000fc0000383ffff */
[----:B------:R-:W-:-:S00]  /*80b0*/  NOP ;  /* 0x0000000000007918 */ /* 0x000fc00000000000 */
        /* <DEDUP_REMOVED lines=12> */
.L_x_3:


//--------------------- .nv.shared.matmul_kernel  --------------------------
	.section	.nv.shared.matmul_kernel,"aw",@nobits
	.sectionflags	@""
	.align	16
	.zero		1024


//--------------------- .nv.shared.reserved.0     --------------------------
	.section	.nv.shared.reserved.0,"aw",@nobits
	.weak		__nv_reservedSMEM_offset_0_alias
	.size		__nv_reservedSMEM_offset_0_alias, 0, 0
	.other		__nv_reservedSMEM_offset_0_alias,@"STO_CUDA_RESERVED_SHARED STV_DEFAULT"
__nv_reservedSMEM_offset_0_alias:
	.zero		0


//--------------------- .nv.constant0.matmul_kernel --------------------------
	.section	.nv.constant0.matmul_kernel,"a",@progbits
	.sectionflags	@""
	.align	4
.nv.constant0.matmul_kernel:
	.zero		608


//--------------------- SYMBOLS --------------------------

	.type		.nv.reservedSmem.offset0,@object
	.size		.nv.reservedSmem.offset0,0x4
